def matmul_kernel(
    a_ptr,
    b_ptr,
    c_ptr,
    M,
    N,
    K,
    stride_am,
    stride_ak,
    stride_bk,
    stride_bn,
    stride_cm,
    stride_cn,
    BLOCK_M: tl.constexpr,
    BLOCK_N: tl.constexpr,
    BLOCK_K: tl.constexpr,
    GROUP_M: tl.constexpr,
):
    pid = tl.program_id(axis=0)
    num_pid_m = tl.cdiv(M, BLOCK_M)
    num_pid_n = tl.cdiv(N, BLOCK_N)
    num_pid_in_group = GROUP_M * num_pid_n
    group_id = pid // num_pid_in_group
    first_pid_m = group_id * GROUP_M
    group_size_m = min(num_pid_m - first_pid_m, GROUP_M)
    pid_m = first_pid_m + ((pid % num_pid_in_group) % group_size_m)
    pid_n = (pid % num_pid_in_group) // group_size_m

    offs_am = (pid_m * BLOCK_M + tl.arange(0, BLOCK_M)) % M
    offs_bn = (pid_n * BLOCK_N + tl.arange(0, BLOCK_N)) % N
    offs_k = tl.arange(0, BLOCK_K)
    a_ptrs = a_ptr + offs_am[:, None] * stride_am + offs_k[None, :] * stride_ak
    b_ptrs = b_ptr + offs_k[:, None] * stride_bk + offs_bn[None, :] * stride_bn

    acc = tl.zeros((BLOCK_M, BLOCK_N), dtype=tl.float32)
    for kk in range(0, tl.cdiv(K, BLOCK_K)):
        a = tl.load(a_ptrs, mask=offs_k[None, :] < K - kk * BLOCK_K, other=0.0)
        b = tl.load(b_ptrs, mask=offs_k[:, None] < K - kk * BLOCK_K, other=0.0)
        acc = tl.dot(a, b, acc)
        a_ptrs += BLOCK_K * stride_ak
        b_ptrs += BLOCK_K * stride_bk

    c = acc.to(c_ptr.dtype.element_ty)
    offs_cm = pid_m * BLOCK_M + tl.arange(0, BLOCK_M)
    offs_cn = pid_n * BLOCK_N + tl.arange(0, BLOCK_N)
    c_ptrs = c_ptr + offs_cm[:, None] * stride_cm + offs_cn[None, :] * stride_cn
    mask = (offs_cm[:, None] < M) & (offs_cn[None, :] < N)
    tl.store(c_ptrs, c, mask=mask)

# config = {"BLOCK_K": 64, "BLOCK_M": 128, "BLOCK_N": 128, "GROUP_M": 8, "arch": "sm_100", "dtype": "fp8e4m3", "num_ctas": 2, "num_stages": 3, "num_warps": 4}
# arch = sm_100


// ===== COMPILED SASS (sm_100a) =====

	.target	sm_100a

	.elftype	@"ET_EXEC"


//--------------------- .note.nv.tkinfo           --------------------------
	.section	.note.nv.tkinfo,"",@"SHT_NOTE"
	.sectionflags	@"SHF_NOTE_NV_TKINFO"
	.tkinfo
        /*0018*/ 	.word	0x00000081
        /*0030*/ 	.string	""
        /*0030*/ 	.string	"ptxas-blackwell"
        /*0030*/ 	.string	"Cuda compilation tools, release 12.9, V12.9.86"
        /*0030*/ 	.string	"Build cuda_12.9.r12.9/compiler.36037853_0"
        /*0030*/ 	.string	"-v  -suppress-debug-info  -lineinfo  -arch sm_100a "



//--------------------- .note.nv.cuver            --------------------------
	.section	.note.nv.cuver,"",@"SHT_NOTE"
	.sectionflags	@"SHF_NOTE_NV_CUVER"
        /*0018*/ 	.short	0x0001
        /*001a*/ 	.short	0x0064
        /*001c*/ 	.short	0x0001
        /*001e*/ 	.short	0x0000
        /*0020*/ 	.short	0x0001
        /*0022*/ 	.short	0x0000


//--------------------- .nv.info                  --------------------------
	.section	.nv.info,"",@"SHT_CUDA_INFO"
	.align	4


	//----- nvinfo : EIATTR_REGCOUNT
	.align		4
        /*0000*/ 	.byte	0x04, 0x2f
        /*0002*/ 	.short	(.L_4 - .L_3)
	.align		4
.L_3:
        /*0004*/ 	.word	index@(matmul_kernel)
        /*0008*/ 	.word	0x000000fe


	//----- nvinfo : EIATTR_FRAME_SIZE
	.align		4
.L_4:
        /*000c*/ 	.byte	0x04, 0x11
        /*000e*/ 	.short	(.L_6 - .L_5)
	.align		4
.L_5:
        /*0010*/ 	.word	index@($__internal_2_$__cuda_sm10x_tcgen05_guardrail_trap_unallocated_columns_being_dealloced)
        /*0014*/ 	.word	0x00000000


	//----- nvinfo : EIATTR_FRAME_SIZE
	.align		4
.L_6:
        /*0018*/ 	.byte	0x04, 0x11
        /*001a*/ 	.short	(.L_8 - .L_7)
	.align		4
.L_7:
        /*001c*/ 	.word	index@($__internal_1_$__cuda_sm10x_tcgen05_guardrail_trap_phase_invalid_during_alloc)
        /*0020*/ 	.word	0x00000000


	//----- nvinfo : EIATTR_FRAME_SIZE
	.align		4
.L_8:
        /*0024*/ 	.byte	0x04, 0x11
        /*0026*/ 	.short	(.L_10 - .L_9)
	.align		4
.L_9:
        /*0028*/ 	.word	index@($__internal_0_$__cuda_sm10x_tcgen05_guardrail_trap_col_being_dealloced_not_returned_by_alloc)
        /*002c*/ 	.word	0x00000000


	//----- nvinfo : EIATTR_FRAME_SIZE
	.align		4
.L_10:
        /*0030*/ 	.byte	0x04, 0x11
        /*0032*/ 	.short	(.L_12 - .L_11)
	.align		4
.L_11:
        /*0034*/ 	.word	index@(matmul_kernel)
        /*0038*/ 	.word	0x00000000


	//----- nvinfo : EIATTR_MIN_STACK_SIZE
	.align		4
.L_12:
        /*003c*/ 	.byte	0x04, 0x12
        /*003e*/ 	.short	(.L_14 - .L_13)
	.align		4
.L_13:
        /*0040*/ 	.word	index@(matmul_kernel)
        /*0044*/ 	.word	0x00000000
.L_14:


//--------------------- .nv.info.matmul_kernel    --------------------------
	.section	.nv.info.matmul_kernel,"",@"SHT_CUDA_INFO"
	.sectionflags	@""
	.align	4


	//----- nvinfo : EIATTR_CUDA_API_VERSION
	.align		4
        /*0000*/ 	.byte	0x04, 0x37
        /*0002*/ 	.short	(.L_16 - .L_15)
.L_15:
        /*0004*/ 	.word	0x00000081


	//----- nvinfo : EIATTR_KPARAM_INFO
	.align		4
.L_16:
        /*0008*/ 	.byte	0x04, 0x17
        /*000a*/ 	.short	(.L_18 - .L_17)
.L_17:
        /*000c*/ 	.word	0x00000000
        /*0010*/ 	.short	0x000d
        /*0012*/ 	.short	0x0048
        /*0014*/ 	.byte	0x00, 0xf4, 0x21, 0x00


	//----- nvinfo : EIATTR_KPARAM_INFO
	.align		4
.L_18:
        /*0018*/ 	.byte	0x04, 0x17
        /*001a*/ 	.short	(.L_20 - .L_19)
.L_19:
        /*001c*/ 	.word	0x00000000
        /*0020*/ 	.short	0x000c
        /*0022*/ 	.short	0x0040
        /*0024*/ 	.byte	0x00, 0xf4, 0x21, 0x00


	//----- nvinfo : EIATTR_KPARAM_INFO
	.align		4
.L_20:
        /*0028*/ 	.byte	0x04, 0x17
        /*002a*/ 	.short	(.L_22 - .L_21)
.L_21:
        /*002c*/ 	.word	0x00000000
        /*0030*/ 	.short	0x000b
        /*0032*/ 	.short	0x0038
        /*0034*/ 	.byte	0x00, 0xf0, 0x11, 0x00


	//----- nvinfo : EIATTR_KPARAM_INFO
	.align		4
.L_22:
        /*0038*/ 	.byte	0x04, 0x17
        /*003a*/ 	.short	(.L_24 - .L_23)
.L_23:
        /*003c*/ 	.word	0x00000000
        /*0040*/ 	.short	0x000a
        /*0042*/ 	.short	0x0034
        /*0044*/ 	.byte	0x00, 0xf0, 0x11, 0x00


	//----- nvinfo : EIATTR_KPARAM_INFO
	.align		4
.L_24:
        /*0048*/ 	.byte	0x04, 0x17
        /*004a*/ 	.short	(.L_26 - .L_25)
.L_25:
        /*004c*/ 	.word	0x00000000
        /*0050*/ 	.short	0x0009
        /*0052*/ 	.short	0x0030
        /*0054*/ 	.byte	0x00, 0xf0, 0x11, 0x00


	//----- nvinfo : EIATTR_KPARAM_INFO
	.align		4
.L_26:
        /*0058*/ 	.byte	0x04, 0x17
        /*005a*/ 	.short	(.L_28 - .L_27)
.L_27:
        /*005c*/ 	.word	0x00000000
        /*0060*/ 	.short	0x0008
        /*0062*/ 	.short	0x002c
        /*0064*/ 	.byte	0x00, 0xf0, 0x11, 0x00


	//----- nvinfo : EIATTR_KPARAM_INFO
	.align		4
.L_28:
        /*0068*/ 	.byte	0x04, 0x17
        /*006a*/ 	.short	(.L_30 - .L_29)
.L_29:
        /*006c*/ 	.word	0x00000000
        /*0070*/ 	.short	0x0007
        /*0072*/ 	.short	0x0028
        /*0074*/ 	.byte	0x00, 0xf0, 0x11, 0x00


	//----- nvinfo : EIATTR_KPARAM_INFO
	.align		4
.L_30:
        /*0078*/ 	.byte	0x04, 0x17
        /*007a*/ 	.short	(.L_32 - .L_31)
.L_31:
        /*007c*/ 	.word	0x00000000
        /*0080*/ 	.short	0x0006
        /*0082*/ 	.short	0x0024
        /*0084*/ 	.byte	0x00, 0xf0, 0x11, 0x00


	//----- nvinfo : EIATTR_KPARAM_INFO
	.align		4
.L_32:
        /*0088*/ 	.byte	0x04, 0x17
        /*008a*/ 	.short	(.L_34 - .L_33)
.L_33:
        /*008c*/ 	.word	0x00000000
        /*0090*/ 	.short	0x0005
        /*0092*/ 	.short	0x0020
        /*0094*/ 	.byte	0x00, 0xf0, 0x11, 0x00


	//----- nvinfo : EIATTR_KPARAM_INFO
	.align		4
.L_34:
        /*0098*/ 	.byte	0x04, 0x17
        /*009a*/ 	.short	(.L_36 - .L_35)
.L_35:
        /*009c*/ 	.word	0x00000000
        /*00a0*/ 	.short	0x0004
        /*00a2*/ 	.short	0x001c
        /*00a4*/ 	.byte	0x00, 0xf0, 0x11, 0x00


	//----- nvinfo : EIATTR_KPARAM_INFO
	.align		4
.L_36:
        /*00a8*/ 	.byte	0x04, 0x17
        /*00aa*/ 	.short	(.L_38 - .L_37)
.L_37:
        /*00ac*/ 	.word	0x00000000
        /*00b0*/ 	.short	0x0003
        /*00b2*/ 	.short	0x0018
        /*00b4*/ 	.byte	0x00, 0xf0, 0x11, 0x00


	//----- nvinfo : EIATTR_KPARAM_INFO
	.align		4
.L_38:
        /*00b8*/ 	.byte	0x04, 0x17
        /*00ba*/ 	.short	(.L_40 - .L_39)
.L_39:
        /*00bc*/ 	.word	0x00000000
        /*00c0*/ 	.short	0x0002
        /*00c2*/ 	.short	0x0010
        /*00c4*/ 	.byte	0x00, 0xf4, 0x21, 0x00


	//----- nvinfo : EIATTR_KPARAM_INFO
	.align		4
.L_40:
        /*00c8*/ 	.byte	0x04, 0x17
        /*00ca*/ 	.short	(.L_42 - .L_41)
.L_41:
        /*00cc*/ 	.word	0x00000000
        /*00d0*/ 	.short	0x0001
        /*00d2*/ 	.short	0x0008
        /*00d4*/ 	.byte	0x00, 0xf4, 0x21, 0x00


	//----- nvinfo : EIATTR_KPARAM_INFO
	.align		4
.L_42:
        /*00d8*/ 	.byte	0x04, 0x17
        /*00da*/ 	.short	(.L_44 - .L_43)
.L_43:
        /*00dc*/ 	.word	0x00000000
        /*00e0*/ 	.short	0x0000
        /*00e2*/ 	.short	0x0000
        /*00e4*/ 	.byte	0x00, 0xf4, 0x21, 0x00


	//----- nvinfo : EIATTR_EXPLICIT_CLUSTER
	.align		4
.L_44:
        /*00e8*/ 	.byte	0x01, 0x3e
	.zero		2


	//----- nvinfo : EIATTR_CTA_PER_CLUSTER
	.align		4
        /*00ec*/ 	.byte	0x04, 0x3d
        /*00ee*/ 	.short	(.L_46 - .L_45)
.L_45:
        /*00f0*/ 	.word	0x00000002
        /*00f4*/ 	.word	0x00000001
        /*00f8*/ 	.word	0x00000001


	//----- nvinfo : EIATTR_AT_ENTRY_FRAGMENTS
	.align		4
.L_46:
        /*00fc*/ 	.byte	0x04, 0x4f
        /*00fe*/ 	.short	(.L_48 - .L_47)


	//   ....[0]....
.L_47:
        /*0100*/ 	.word	0x00000004


	//----- nvinfo : EIATTR_RESERVED_SMEM_USED
	.align		4
.L_48:
        /*0104*/ 	.byte	0x01, 0x41
	.zero		2


	//----- nvinfo : EIATTR_SPARSE_MMA_MASK
	.align		4
        /*0108*/ 	.byte	0x03, 0x50
        /*010a*/ 	.short	0x0000


	//----- nvinfo : EIATTR_TCGEN05_1CTA_USED
	.align		4
        /*010c*/ 	.byte	0x01, 0x51
	.zero		2


	//----- nvinfo : EIATTR_MAXREG_COUNT
	.align		4
        /*0110*/ 	.byte	0x03, 0x1b
        /*0112*/ 	.short	0x00ff


	//----- nvinfo : EIATTR_NUM_BARRIERS
	.align		4
        /*0114*/ 	.byte	0x02, 0x4c
        /*0116*/ 	.byte	0x01
	.zero		1


	//----- nvinfo : EIATTR_INT_WARP_WIDE_INSTR_OFFSETS
	.align		4
        /*0118*/ 	.byte	0x04, 0x31
        /*011a*/ 	.short	(.L_50 - .L_49)


	//   ....[0]....
.L_49:
        /*011c*/ 	.word	0x00000e00


	//   ....[1]....
        /*0120*/ 	.word	0x00000e30


	//   ....[2]....
        /*0124*/ 	.word	0x00005df0


	//   ....[3]....
        /*0128*/ 	.word	0x0000b3c0


	//   ....[4]....
        /*012c*/ 	.word	0x0000b410


	//----- nvinfo : EIATTR_COOP_GROUP_MASK_REGIDS
	.align		4
.L_50:
        /*0130*/ 	.byte	0x04, 0x29
        /*0132*/ 	.short	(.L_52 - .L_51)


	//   ....[0]....
.L_51:
        /*0134*/ 	.word	0xffffffff


	//   ....[1]....
        /*0138*/ 	.word	0xffffffff


	//   ....[2]....
        /*013c*/ 	.word	0xffffffff


	//   ....[3]....
        /*0140*/ 	.word	0xffffffff


	//----- nvinfo : EIATTR_COOP_GROUP_INSTR_OFFSETS
	.align		4
.L_52:
        /*0144*/ 	.byte	0x04, 0x28
        /*0146*/ 	.short	(.L_54 - .L_53)


	//   ....[0]....
.L_53:
        /*0148*/ 	.word	0x00000070


	//   ....[1]....
        /*014c*/ 	.word	0x00000330


	//   ....[2]....
        /*0150*/ 	.word	0x0000b250


	//   ....[3]....
        /*0154*/ 	.word	0x0000b4c0


	//----- nvinfo : EIATTR_VRC_CTA_INIT_COUNT
	.align		4
.L_54:
        /*0158*/ 	.byte	0x02, 0x4a
        /*015a*/ 	.byte	0x80
	.zero		1


	//----- nvinfo : EIATTR_MBARRIER_INSTR_OFFSETS
	.align		4
        /*015c*/ 	.byte	0x04, 0x39
        /*015e*/ 	.short	(.L_56 - .L_55)


	//   ....[0]....
.L_55:
        /*0160*/ 	.word	0x00000fb0
        /*0164*/ 	.word	0x000000ff
        /*0168*/ 	.word	0x00000000
        /*016c*/ 	.short	0x0100
        /*016e*/ 	.byte	0x0a
	.zero		1


	//   ....[1]....
        /*0170*/ 	.word	0x00005e20
        /*0174*/ 	.word	0x000000ff
        /*0178*/ 	.word	0x00006008
        /*017c*/ 	.short	0x0100
        /*017e*/ 	.byte	0x0d
	.zero		1


	//   ....[2]....
        /*0180*/ 	.word	0x000068f0
        /*0184*/ 	.word	0x000000ff
        /*0188*/ 	.word	0x00000000
        /*018c*/ 	.short	0x010a
        /*018e*/ 	.byte	0x0a
	.zero		1


	//   ....[3]....
        /*0190*/ 	.word	0x000091f0
        /*0194*/ 	.word	0x000000ff
        /*0198*/ 	.word	0x00000000
        /*019c*/ 	.short	0x010a
        /*019e*/ 	.byte	0x0a
	.zero		1


	//   ....[4]....
        /*01a0*/ 	.word	0x00009340
        /*01a4*/ 	.word	0x000000ff
        /*01a8*/ 	.word	0x00006000
        /*01ac*/ 	.short	0x0108
        /*01ae*/ 	.byte	0x0d
	.zero		1


	//   ....[5]....
        /*01b0*/ 	.word	0x00009440
        /*01b4*/ 	.word	0x000000ff
        /*01b8*/ 	.word	0x00006008
        /*01bc*/ 	.short	0x0108
        /*01be*/ 	.byte	0x0d
	.zero		1


	//   ....[6]....
        /*01c0*/ 	.word	0x0000b4e0
        /*01c4*/ 	.word	0x000000ff
        /*01c8*/ 	.word	0x00000000
        /*01cc*/ 	.short	0x010a
        /*01ce*/ 	.byte	0x0a
	.zero		1


	//   ....[7]....
        /*01d0*/ 	.word	0x0000b510
        /*01d4*/ 	.word	0x000000ff
        /*01d8*/ 	.word	0x00000000
        /*01dc*/ 	.short	0x010a
        /*01de*/ 	.byte	0x0a
	.zero		1


	//----- nvinfo : EIATTR_NUM_MBARRIERS
	.align		4
.L_56:
        /*01e0*/ 	.byte	0x03, 0x38
        /*01e2*/ 	.short	0x0002


	//----- nvinfo : EIATTR_EXIT_INSTR_OFFSETS
	.align		4
        /*01e4*/ 	.byte	0x04, 0x1c
        /*01e6*/ 	.short	(.L_58 - .L_57)


	//   ....[0]....
.L_57:
        /*01e8*/ 	.word	0x0000b4d0


	//----- nvinfo : EIATTR_REQNTID
	.align		4
.L_58:
        /*01ec*/ 	.byte	0x04, 0x10
        /*01ee*/ 	.short	(.L_60 - .L_59)
.L_59:
        /*01f0*/ 	.word	0x00000080
        /*01f4*/ 	.word	0x00000001
        /*01f8*/ 	.word	0x00000001


	//----- nvinfo : EIATTR_CRS_STACK_SIZE
	.align		4
.L_60:
        /*01fc*/ 	.byte	0x04, 0x1e
        /*01fe*/ 	.short	(.L_62 - .L_61)
.L_61:
        /*0200*/ 	.word	0x00000000


	//----- nvinfo : EIATTR_CBANK_PARAM_SIZE
	.align		4
.L_62:
        /*0204*/ 	.byte	0x03, 0x19
        /*0206*/ 	.short	0x0050


	//----- nvinfo : EIATTR_PARAM_CBANK
	.align		4
        /*0208*/ 	.byte	0x04, 0x0a
        /*020a*/ 	.short	(.L_64 - .L_63)
	.align		4
.L_63:
        /*020c*/ 	.word	index@(.nv.constant0.matmul_kernel)
        /*0210*/ 	.short	0x0380
        /*0212*/ 	.short	0x0050


	//----- nvinfo : EIATTR_SW_WAR
	.align		4
.L_64:
        /*0214*/ 	.byte	0x04, 0x36
        /*0216*/ 	.short	(.L_66 - .L_65)
.L_65:
        /*0218*/ 	.word	0x00000008
.L_66:


//--------------------- .nv.compat                --------------------------
	.section	.nv.compat,"",@"SHT_CUDA_COMPAT_INFO"
	.align	4
        /*0000*/ 	.byte	0x02, 0x02, 0x02, 0x00, 0x02, 0x05, 0x05, 0x00, 0x02, 0x03, 0x00, 0x00, 0x02, 0x06, 0x01, 0x00


//--------------------- .nv.callgraph             --------------------------
	.section	.nv.callgraph,"",@"SHT_CUDA_CALLGRAPH"
	.align	4
	.sectionentsize	8
	.align		4
        /*0000*/ 	.word	0x00000000
	.align		4
        /*0004*/ 	.word	0xffffffff
	.align		4
        /*0008*/ 	.word	0x00000000
	.align		4
        /*000c*/ 	.word	0xfffffffe
	.align		4
        /*0010*/ 	.word	0x00000000
	.align		4
        /*0014*/ 	.word	0xfffffffd
	.align		4
        /*0018*/ 	.word	0x00000000
	.align		4
        /*001c*/ 	.word	0xfffffffc


//--------------------- .text.matmul_kernel       --------------------------
	.section	.text.matmul_kernel,"ax",@progbits
	.align	128
        .global         matmul_kernel
        .type           matmul_kernel,@function
        .size           matmul_kernel,(.L_x_20 - matmul_kernel)
        .other          matmul_kernel,@"STO_CUDA_ENTRY STV_DEFAULT"
matmul_kernel:
.text.matmul_kernel:
[----:B------:R-:W0:Y:S01]  /*0000*/  LDC R1, c[0x0][0x37c] ;  /* 0x0000df00ff017b82 */ /* 0x000e220000000800 */
[----:B------:R-:W1:Y:S01]  /*0010*/  S2R R135, SR_TID.X ;  /* 0x0000000000877919 */ /* 0x000e620000002100 */
[----:B------:R-:W2:Y:S01]  /*0020*/  LDCU.64 UR26, c[0x0][0x358] ;  /* 0x00006b00ff1a77ac */ /* 0x000ea20008000a00 */
[----:B-1----:R-:W-:-:S13]  /*0030*/  ISETP.GE.U32.AND P0, PT, R135, 0x20, PT ;  /* 0x000000208700780c */ /* 0x002fda0003f06070 */
[----:B------:R-:W-:Y:S02]  /*0040*/  VOTEU.ANY UP0, P0 ;  /* 0x0000000000ff7886 */ /* 0x000fe40000000100 */
[----:B0-2---:R-:W-:Y:S05]  /*0050*/  BRA.U UP0, `(.L_x_0) ;  /* 0x0000000100b87547 */ /* 0x005fea000b800000 */
[----:B------:R-:W0:Y:S01]  /*0060*/  S2UR UR6, SR_CgaCtaId ;  /* 0x00000000000679c3 */ /* 0x000e220000008800 */
[----:B------:R-:W-:Y:S01]  /*0070*/  NOP ;  /* 0x0000000000007918 */ /* 0x000fe20000000000 */
[----:B------:R-:W-:Y:S02]  /*0080*/  UMOV UR4, 0x40 ;  /* 0x0000004000047882 */ /* 0x000fe40000000000 */
[----:B0-----:R-:W-:-:S09]  /*0090*/  ULEA UR4, UR6, UR4, 0x18 ;  /* 0x0000000406047291 */ /* 0x001fd2000f8ec0ff */
[----:B------:R-:W0:Y:S01]  /*00a0*/  LDS.U8 R0, [UR4] ;  /* 0x00000004ff007984 */ /* 0x000e220008000000 */
[----:B------:R-:W-:Y:S02]  /*00b0*/  UMOV UR4, 0x400 ;  /* 0x0000040000047882 */ /* 0x000fe40000000000 */
[----:B------:R-:W-:Y:S01]  /*00c0*/  ULEA UR4, UR6, UR4, 0x18 ;  /* 0x0000000406047291 */ /* 0x000fe2000f8ec0ff */
[----:B0-----:R-:W-:-:S13]  /*00d0*/  ISETP.NE.AND P0, PT, R0, RZ, PT ;  /* 0x000000ff0000720c */ /* 0x001fda0003f05270 */
[----:B------:R-:W-:Y:S05]  /*00e0*/  @P0 BRA `(.L_x_1) ;  /* 0x00000000007c0947 */ /* 0x000fea0003800000 */
[----:B------:R-:W-:-:S13]  /*00f0*/  ELECT P0, URZ, PT ;  /* 0x0000000000ff782f */ /* 0x000fda0003800000 */
[----:B------:R-:W-:Y:S05]  /*0100*/  @!P0 BRA `(.L_x_2) ;  /* 0x0000000000848947 */ /* 0x000fea0003800000 */
[----:B------:R-:W-:Y:S01]  /*0110*/  UMOV UR5, 0x2 ;  /* 0x0000000200057882 */ /* 0x000fe20000000000 */
[----:B------:R-:W-:Y:S02]  /*0120*/  IMAD.MOV.U32 R4, RZ, RZ, 0x1 ;  /* 0x00000001ff047424 */ /* 0x000fe400078e00ff */
[----:B------:R-:W-:Y:S02]  /*0130*/  IMAD.MOV.U32 R5, RZ, RZ, 0x3 ;  /* 0x00000003ff057424 */ /* 0x000fe400078e00ff */
[----:B------:R-:W-:Y:S04]  /*0140*/  DEPBAR.LE SB0, 0x36 ;  /* 0x00008d800000791a */ /* 0x000fe80000000000 */
[----:B------:R-:W0:Y:S02]  /*0150*/  UTCATOMSWS.FIND_AND_SET.ALIGN UP1, UR5, UR5 ;  /* 0x00000005000575e3 */ /* 0x000e240008020800 */
[----:B0-----:R-:W-:-:S04]  /*0160*/  PLOP3.LUT P0, PT, PT, PT, UP1, 0x80, 0x8 ;  /* 0x000000000008781c */ /* 0x001fc80003f0f018 */
[----:B------:R-:W-:-:S04]  /*0170*/  SEL R0, RZ, 0xffffffff, !P0 ;  /* 0xffffffffff007807 */ /* 0x000fc80004000000 */
[----:B------:R-:W-:Y:S01]  /*0180*/  ISETP.NE.AND P0, PT, R0, RZ, PT ;  /* 0x000000ff0000720c */ /* 0x000fe20003f05270 */
[----:B------:R-:W-:-:S12]  /*0190*/  IMAD.U32 R0, RZ, RZ, UR5 ;  /* 0x00000005ff007e24 */ /* 0x000fd8000f8e00ff */
[----:B------:R-:W-:Y:S05]  /*01a0*/  @P0 BRA `(.L_x_3) ;  /* 0x0000000000240947 */ /* 0x000fea0003800000 */
.L_x_4:
[----:B------:R-:W-:Y:S05]  /*01b0*/  NANOSLEEP 0x64 ;  /* 0x000000640000795d */ /* 0x000fea0003800000 */
[----:B------:R-:W-:-:S05]  /*01c0*/  UMOV UR5, 0x2 ;  /* 0x0000000200057882 */ /* 0x000fca0000000000 */
[----:B------:R-:W-:Y:S04]  /*01d0*/  DEPBAR.LE SB0, 0x36 ;  /* 0x00008d800000791a */ /* 0x000fe80000000000 */
[----:B------:R-:W0:Y:S02]  /*01e0*/  UTCATOMSWS.FIND_AND_SET.ALIGN UP1, UR5, UR5 ;  /* 0x00000005000575e3 */ /* 0x000e240008020800 */
[----:B0-----:R-:W-:-:S04]  /*01f0*/  PLOP3.LUT P0, PT, PT, PT, UP1, 0x80, 0x8 ;  /* 0x000000000008781c */ /* 0x001fc80003f0f018 */
[----:B------:R-:W-:-:S04]  /*0200*/  SEL R0, RZ, 0xffffffff, !P0 ;  /* 0xffffffffff007807 */ /* 0x000fc80004000000 */
[----:B------:R-:W-:Y:S01]  /*0210*/  ISETP.NE.AND P0, PT, R0, RZ, PT ;  /* 0x000000ff0000720c */ /* 0x000fe20003f05270 */
[----:B------:R-:W-:-:S12]  /*0220*/  IMAD.U32 R0, RZ, RZ, UR5 ;  /* 0x00000005ff007e24 */ /* 0x000fd8000f8e00ff */
[----:B------:R-:W-:Y:S05]  /*0230*/  @!P0 BRA `(.L_x_4) ;  /* 0xfffffffc00dc8947 */ /* 0x000fea000383ffff */
.L_x_3:
[C---:B------:R-:W-:Y:S01]  /*0240*/  VIADD R3, R0.reuse, 0x10 ;  /* 0x0000001000037836 */ /* 0x040fe20000000000 */
[----:B------:R-:W-:Y:S01]  /*0250*/  UMOV UR5, 0x50 ;  /* 0x0000005000057882 */ /* 0x000fe20000000000 */
[----:B------:R-:W-:Y:S01]  /*0260*/  SHF.L.U32 R2, R5, R0, RZ ;  /* 0x0000000005027219 */ /* 0x000fe200000006ff */
[----:B------:R-:W-:Y:S01]  /*0270*/  ULEA UR5, UR6, UR5, 0x18 ;  /* 0x0000000506057291 */ /* 0x000fe2000f8ec0ff */
[----:B------:R-:W-:Y:S01]  /*0280*/  IMAD.SHL.U32 R0, R0, 0x20, RZ ;  /* 0x0000002000007824 */ /* 0x000fe200078e00ff */
[----:B------:R-:W-:-:S04]  /*0290*/  SHF.L.U32 R3, R4, R3, RZ ;  /* 0x0000000304037219 */ /* 0x000fc800000006ff */
[----:B------:R-:W-:-:S05]  /*02a0*/  LOP3.LUT R2, R3, R2, RZ, 0xfc, !PT ;  /* 0x0000000203027212 */ /* 0x000fca00078efcff */
[----:B------:R0:W-:Y:S04]  /*02b0*/  ATOMS.OR RZ, [UR5], R2 ;  /* 0x00000002ffff798c */ /* 0x0001e8000b000005 */
[----:B------:R0:W-:Y:S01]  /*02c0*/  STS [UR4], R0 ;  /* 0x00000000ff007988 */ /* 0x0001e20008000804 */
[----:B------:R-:W-:Y:S05]  /*02d0*/  BRA `(.L_x_2) ;  /* 0x0000000000107947 */ /* 0x000fea0003800000 */
.L_x_1:
[----:B------:R-:W-:Y:S01]  /*02e0*/  IMAD.MOV.U32 R0, RZ, RZ, -0x1 ;  /* 0xffffffffff007424 */ /* 0x000fe200078e00ff */
[----:B------:R-:W-:-:S04]  /*02f0*/  MOV R2, 0x320 ;  /* 0x0000032000027802 */ /* 0x000fc80000000f00 */
[----:B------:R0:W-:Y:S03]  /*0300*/  STS [UR4], R0 ;  /* 0x00000000ff007988 */ /* 0x0001e60008000804 */
[----:B0-----:R-:W-:Y:S05]  /*0310*/  CALL.REL.NOINC `($__internal_1_$__cuda_sm10x_tcgen05_guardrail_trap_phase_invalid_during_alloc) ;  /* 0x000000b000947944 */ /* 0x001fea0003c00000 */
.L_x_2:
[----:B------:R-:W-:Y:S05]  /*0320*/  WARPSYNC.ALL ;  /* 0x0000000000007948 */ /* 0x000fea0003800000 */
[----:B------:R-:W-:Y:S01]  /*0330*/  NOP ;  /* 0x0000000000007918 */ /* 0x000fe20000000000 */
.L_x_0:
[----:B------:R-:W1:Y:S08]  /*0340*/  LDC.64 R48, c[0x0][0x398] ;  /* 0x0000e600ff307b82 */ /* 0x000e700000000a00 */
[----:B------:R-:W2:Y:S02]  /*0350*/  S2UR UR5, SR_CgaSize ;  /* 0x00000000000579c3 */ /* 0x000ea40000008a00 */
[----:B--2---:R-:W-:-:S12]  /*0360*/  UIMAD UR5, UR5, -0xa0, URZ ;  /* 0xffffff60050578a4 */ /* 0x004fd8000f8e02ff */
[----:B------:R-:W2:Y:S01]  /*0370*/  LDCU UR5, c[0x0][UR5+0x2b0] ;  /* 0x00005600050577ac */ /* 0x000ea20008000800 */
[----:B------:R-:W-:Y:S01]  /*0380*/  PRMT R197, RZ, 0x7610, R197 ;  /* 0x00007610ffc57816 */ /* 0x000fe200000000c5 */
[----:B------:R-:W3:Y:S01]  /*0390*/  LDCU UR7, c[0x0][0x3a4] ;  /* 0x00007480ff0777ac */ /* 0x000ee20008000800 */
[----:B------:R-:W4:Y:S01]  /*03a0*/  S2UR UR4, SR_CTAID.X ;  /* 0x00000000000479c3 */ /* 0x000f220000002500 */
[----:B------:R-:W0:Y:S07]  /*03b0*/  LDCU.128 UR20, c[0x0][0x380] ;  /* 0x00007000ff1477ac */ /* 0x000e2e0008000c00 */
[----:B------:R-:W5:Y:S01]  /*03c0*/  LDC R148, c[0x0][0x3a0] ;  /* 0x0000e800ff947b82 */ /* 0x000f620000000800 */
[----:B01----:R-:W-:Y:S01]  /*03d0*/  VIADD R0, R49, 0x7f ;  /* 0x0000007f31007836 */ /* 0x003fe20000000000 */
[----:B------:R-:W-:-:S06]  /*03e0*/  IABS R11, R48 ;  /* 0x00000030000b7213 */ /* 0x000fcc0000000000 */
[----:B------:R-:W0:Y:S01]  /*03f0*/  LDC R133, c[0x0][0x3a8] ;  /* 0x0000ea00ff857b82 */ /* 0x000e220000000800 */
[----:B------:R-:W-:Y:S02]  /*0400*/  IABS R17, R49 ;  /* 0x0000003100117213 */ /* 0x000fe40000000000 */
[----:B------:R-:W-:-:S05]  /*0410*/  SHF.R.S32.HI R3, RZ, 0x1f, R0 ;  /* 0x0000001fff037819 */ /* 0x000fca0000011400 */
[----:B------:R-:W-:Y:S01]  /*0420*/  BAR.SYNC.DEFER_BLOCKING 0x0 ;  /* 0x0000000000007b1d */ /* 0x000fe20000010000 */
[----:B------:R-:W-:Y:S02]  /*0430*/  ISETP.NE.AND P6, PT, R48, RZ, PT ;  /* 0x000000ff3000720c */ /* 0x000fe40003fc5270 */
[----:B------:R-:W-:Y:S02]  /*0440*/  LEA.HI R3, R3, R0, RZ, 0x7 ;  /* 0x0000000003037211 */ /* 0x000fe400078f38ff */
[----:B----4-:R-:W-:-:S03]  /*0450*/  I2FP.F32.U32 R5, UR4 ;  /* 0x0000000400057c45 */ /* 0x010fc60008201000 */
[----:B------:R-:W1:Y:S01]  /*0460*/  S2UR UR4, SR_CgaCtaId ;  /* 0x00000000000479c3 */ /* 0x000e620000008800 */
[----:B------:R-:W-:Y:S01]  /*0470*/  SHF.R.S32.HI R3, RZ, 0x7, R3 ;  /* 0x00000007ff037819 */ /* 0x000fe20000011403 */
[----:B--2---:R-:W-:Y:S01]  /*0480*/  FMUL R5, R5, UR5 ;  /* 0x0000000505057c20 */ /* 0x004fe20008400000 */
[----:B------:R-:W-:-:S03]  /*0490*/  UMOV UR5, 0x1 ;  /* 0x0000000100057882 */ /* 0x000fc60000000000 */
[----:B------:R-:W-:Y:S02]  /*04a0*/  IMAD.SHL.U32 R4, R3, 0x8, RZ ;  /* 0x0000000803047824 */ /* 0x000fe400078e00ff */
[----:B------:R-:W-:Y:S03]  /*04b0*/  F2I.U32.TRUNC.NTZ R5, R5 ;  /* 0x0000000500057305 */ /* 0x000fe6000020f000 */
[----:B------:R-:W-:-:S05]  /*04c0*/  IABS R7, R4 ;  /* 0x0000000400077213 */ /* 0x000fca0000000000 */
[----:B------:R-:W2:Y:S08]  /*04d0*/  I2F.RP R0, R7 ;  /* 0x0000000700007306 */ /* 0x000eb00000209400 */
[----:B--2---:R-:W2:Y:S02]  /*04e0*/  MUFU.RCP R0, R0 ;  /* 0x0000000000007308 */ /* 0x004ea40000001000 */
[----:B--2---:R-:W-:Y:S01]  /*04f0*/  VIADD R2, R0, 0xffffffe ;  /* 0x0ffffffe00027836 */ /* 0x004fe20000000000 */
[----:B------:R-:W-:-:S05]  /*0500*/  IABS R0, R5 ;  /* 0x0000000500007213 */ /* 0x000fca0000000000 */
[----:B------:R2:W4:Y:S02]  /*0510*/  F2I.FTZ.U32.TRUNC.NTZ R3, R2 ;  /* 0x0000000200037305 */ /* 0x000524000021f000 */
[----:B--2---:R-:W-:Y:S02]  /*0520*/  IMAD.MOV.U32 R2, RZ, RZ, RZ ;  /* 0x000000ffff027224 */ /* 0x004fe400078e00ff */
[----:B----4-:R-:W-:-:S04]  /*0530*/  IMAD.MOV R6, RZ, RZ, -R3 ;  /* 0x000000ffff067224 */ /* 0x010fc800078e0a03 */
[----:B------:R-:W-:Y:S01]  /*0540*/  IMAD R9, R6, R7, RZ ;  /* 0x0000000706097224 */ /* 0x000fe200078e02ff */
[----:B------:R-:W-:-:S03]  /*0550*/  IABS R6, R4 ;  /* 0x0000000400067213 */ /* 0x000fc60000000000 */
[----:B------:R-:W-:-:S04]  /*0560*/  IMAD.HI.U32 R3, R3, R9, R2 ;  /* 0x0000000903037227 */ /* 0x000fc800078e0002 */
[----:B------:R-:W-:Y:S02]  /*0570*/  IMAD.MOV R2, RZ, RZ, -R6 ;  /* 0x000000ffff027224 */ /* 0x000fe400078e0a06 */
[----:B------:R-:W-:-:S04]  /*0580*/  IMAD.HI.U32 R3, R3, R0, RZ ;  /* 0x0000000003037227 */ /* 0x000fc800078e00ff */
[----:B------:R-:W-:-:S05]  /*0590*/  IMAD R0, R3, R2, R0 ;  /* 0x0000000203007224 */ /* 0x000fca00078e0200 */
[----:B------:R-:W-:-:S13]  /*05a0*/  ISETP.GT.U32.AND P1, PT, R7, R0, PT ;  /* 0x000000000700720c */ /* 0x000fda0003f24070 */
[----:B------:R-:W-:Y:S02]  /*05b0*/  @!P1 IMAD.IADD R0, R0, 0x1, -R7 ;  /* 0x0000000100009824 */ /* 0x000fe400078e0a07 */
[----:B------:R-:W-:Y:S01]  /*05c0*/  @!P1 VIADD R3, R3, 0x1 ;  /* 0x0000000103039836 */ /* 0x000fe20000000000 */
[----:B------:R-:W-:Y:S02]  /*05d0*/  ISETP.NE.AND P1, PT, R4, RZ, PT ;  /* 0x000000ff0400720c */ /* 0x000fe40003f25270 */
[----:B------:R-:W-:Y:S02]  /*05e0*/  ISETP.GE.U32.AND P0, PT, R0, R7, PT ;  /* 0x000000070000720c */ /* 0x000fe40003f06070 */
[----:B------:R-:W-:-:S04]  /*05f0*/  LOP3.LUT R0, R5, R4, RZ, 0x3c, !PT ;  /* 0x0000000405007212 */ /* 0x000fc800078e3cff */
[----:B------:R-:W-:Y:S01]  /*0600*/  ISETP.GE.AND P2, PT, R0, RZ, PT ;  /* 0x000000ff0000720c */ /* 0x000fe20003f46270 */
[----:B------:R-:W-:-:S06]  /*0610*/  VIADD R0, R48, 0x7f ;  /* 0x0000007f30007836 */ /* 0x000fcc0000000000 */
[----:B------:R-:W-:-:S04]  /*0620*/  @P0 VIADD R3, R3, 0x1 ;  /* 0x0000000103030836 */ /* 0x000fc80000000000 */
[----:B------:R-:W-:Y:S01]  /*0630*/  IMAD.MOV.U32 R2, RZ, RZ, R3 ;  /* 0x000000ffff027224 */ /* 0x000fe200078e0003 */
[----:B------:R-:W-:-:S03]  /*0640*/  SHF.R.S32.HI R3, RZ, 0x1f, R0 ;  /* 0x0000001fff037819 */ /* 0x000fc60000011400 */
[----:B------:R-:W-:Y:S01]  /*0650*/  @!P2 IMAD.MOV R2, RZ, RZ, -R2 ;  /* 0x000000ffff02a224 */ /* 0x000fe200078e0a02 */
[----:B------:R-:W-:Y:S02]  /*0660*/  @!P1 LOP3.LUT R2, RZ, R4, RZ, 0x33, !PT ;  /* 0x00000004ff029212 */ /* 0x000fe400078e33ff */
[----:B------:R-:W-:-:S03]  /*0670*/  LEA.HI R3, R3, R0, RZ, 0x7 ;  /* 0x0000000003037211 */ /* 0x000fc600078f38ff */
[----:B------:R-:W-:Y:S02]  /*0680*/  IMAD.SHL.U32 R6, R2, 0x8, RZ ;  /* 0x0000000802067824 */ /* 0x000fe400078e00ff */
[----:B------:R-:W-:-:S03]  /*0690*/  IMAD.MOV R2, RZ, RZ, -R2 ;  /* 0x000000ffff027224 */ /* 0x000fc600078e0a02 */
[----:B------:R-:W-:Y:S01]  /*06a0*/  LEA.HI.SX32 R3, R3, -R6, 0x19 ;  /* 0x8000000603037211 */ /* 0x000fe200078fcaff */
[----:B------:R-:W-:-:S03]  /*06b0*/  IMAD R8, R4, R2, R5 ;  /* 0x0000000204087224 */ /* 0x000fc600078e0205 */
[----:B------:R-:W-:-:S04]  /*06c0*/  VIMNMX R13, PT, PT, R3, 0x8, PT ;  /* 0x00000008030d7848 */ /* 0x000fc80003fe0100 */
[-C--:B------:R-:W-:Y:S02]  /*06d0*/  IABS R7, R13.reuse ;  /* 0x0000000d00077213 */ /* 0x080fe40000000000 */
[----:B------:R-:W-:Y:S02]  /*06e0*/  IABS R4, R13 ;  /* 0x0000000d00047213 */ /* 0x000fe40000000000 */
[----:B------:R-:W2:Y:S08]  /*06f0*/  I2F.RP R0, R7 ;  /* 0x0000000700007306 */ /* 0x000eb00000209400 */
[----:B--2---:R-:W2:Y:S02]  /*0700*/  MUFU.RCP R0, R0 ;  /* 0x0000000000007308 */ /* 0x004ea40000001000 */
[----:B--2---:R-:W-:-:S02]  /*0710*/  VIADD R3, R0, 0xffffffe ;  /* 0x0ffffffe00037836 */ /* 0x004fc40000000000 */
[----:B------:R-:W-:Y:S01]  /*0720*/  IMAD.MOV R0, RZ, RZ, -R4 ;  /* 0x000000ffff007224 */ /* 0x000fe200078e0a04 */
[----:B------:R-:W-:-:S03]  /*0730*/  MOV R4, 0x400 ;  /* 0x0000040000047802 */ /* 0x000fc60000000f00 */
[----:B------:R-:W2:Y:S01]  /*0740*/  F2I.FTZ.U32.TRUNC.NTZ R3, R3 ;  /* 0x0000000300037305 */ /* 0x000ea2000021f000 */
[----:B------:R-:W-:-:S07]  /*0750*/  R2UR UR13, R4 ;  /* 0x00000000040d72ca */ /* 0x000fce00000e0000 */
[----:B------:R-:W4:Y:S06]  /*0760*/  I2F.RP R4, R17 ;  /* 0x0000001100047306 */ /* 0x000f2c0000209400 */
[----:B-1----:R-:W-:Y:S01]  /*0770*/  ULEA UR13, UR4, UR13, 0x18 ;  /* 0x0000000d040d7291 */ /* 0x002fe2000f8ec0ff */
[----:B--2---:R-:W-:-:S04]  /*0780*/  IMAD.MOV R9, RZ, RZ, -R3 ;  /* 0x000000ffff097224 */ /* 0x004fc800078e0a03 */
[----:B------:R-:W-:Y:S01]  /*0790*/  IMAD.MOV.U32 R2, RZ, RZ, R9 ;  /* 0x000000ffff027224 */ /* 0x000fe200078e0009 */
[----:B------:R-:W-:-:S03]  /*07a0*/  IABS R9, R8 ;  /* 0x0000000800097213 */ /* 0x000fc60000000000 */
[----:B------:R-:W-:Y:S01]  /*07b0*/  IMAD R5, R2, R7, RZ ;  /* 0x0000000702057224 */ /* 0x000fe200078e02ff */
[----:B----4-:R-:W1:Y:S01]  /*07c0*/  MUFU.RCP R4, R4 ;  /* 0x0000000400047308 */ /* 0x010e620000001000 */
[----:B------:R-:W-:Y:S01]  /*07d0*/  IMAD.MOV.U32 R2, RZ, RZ, RZ ;  /* 0x000000ffff027224 */ /* 0x000fe200078e00ff */
[----:B------:R-:W2:Y:S03]  /*07e0*/  LDS R10, [UR13] ;  /* 0x0000000dff0a7984 */ /* 0x000ea60008000800 */
[----:B------:R-:W-:-:S03]  /*07f0*/  IMAD.HI.U32 R2, R3, R5, R2 ;  /* 0x0000000503027227 */ /* 0x000fc600078e0002 */
[----:B------:R-:W4:Y:S03]  /*0800*/  I2F.RP R3, R11 ;  /* 0x0000000b00037306 */ /* 0x000f260000209400 */
[----:B------:R-:W-:-:S04]  /*0810*/  IMAD.HI.U32 R2, R2, R9, RZ ;  /* 0x0000000902027227 */ /* 0x000fc800078e00ff */
[----:B------:R-:W-:Y:S02]  /*0820*/  IMAD R0, R2, R0, R9 ;  /* 0x0000000002007224 */ /* 0x000fe400078e0209 */
[----:B-1----:R-:W-:Y:S01]  /*0830*/  VIADD R18, R4, 0xffffffe ;  /* 0x0ffffffe04127836 */ /* 0x002fe20000000000 */
[----:B------:R-:W-:Y:S02]  /*0840*/  BAR.SYNC.DEFER_BLOCKING 0x0 ;  /* 0x0000000000007b1d */ /* 0x000fe40000010000 */
[----:B------:R-:W-:-:S04]  /*0850*/  ISETP.GT.U32.AND P1, PT, R7, R0, PT ;  /* 0x000000000700720c */ /* 0x000fc80003f24070 */
[----:B----4-:R-:W1:Y:S08]  /*0860*/  MUFU.RCP R3, R3 ;  /* 0x0000000300037308 */ /* 0x010e700000001000 */
[----:B------:R4:W-:Y:S01]  /*0870*/  F2I.FTZ.U32.TRUNC.NTZ R19, R18 ;  /* 0x0000001200137305 */ /* 0x0009e2000021f000 */
[----:B------:R-:W-:Y:S02]  /*0880*/  @!P1 IMAD.IADD R0, R0, 0x1, -R7 ;  /* 0x0000000100009824 */ /* 0x000fe400078e0a07 */
[----:B------:R-:W-:Y:S01]  /*0890*/  @!P1 VIADD R2, R2, 0x1 ;  /* 0x0000000102029836 */ /* 0x000fe20000000000 */
[----:B------:R-:W-:-:S02]  /*08a0*/  ISETP.NE.AND P1, PT, R13, RZ, PT ;  /* 0x000000ff0d00720c */ /* 0x000fc40003f25270 */
[----:B------:R-:W-:Y:S02]  /*08b0*/  ISETP.GE.U32.AND P0, PT, R0, R7, PT ;  /* 0x000000070000720c */ /* 0x000fe40003f06070 */
[----:B------:R-:W-:Y:S01]  /*08c0*/  LOP3.LUT R0, R8, R13, RZ, 0x3c, !PT ;  /* 0x0000000d08007212 */ /* 0x000fe200078e3cff */
[----:B-1----:R-:W-:Y:S01]  /*08d0*/  VIADD R3, R3, 0xffffffe ;  /* 0x0ffffffe03037836 */ /* 0x002fe20000000000 */
[----:B--2---:R-:W-:Y:S01]  /*08e0*/  R2UR UR12, R10 ;  /* 0x000000000a0c72ca */ /* 0x004fe200000e0000 */
[----:B----4-:R-:W-:Y:S01]  /*08f0*/  IMAD.MOV.U32 R18, RZ, RZ, RZ ;  /* 0x000000ffff127224 */ /* 0x010fe200078e00ff */
[----:B------:R-:W-:Y:S01]  /*0900*/  ISETP.GE.AND P2, PT, R0, RZ, PT ;  /* 0x000000ff0000720c */ /* 0x000fe20003f46270 */
[----:B------:R1:W2:Y:S06]  /*0910*/  F2I.FTZ.U32.TRUNC.NTZ R5, R3 ;  /* 0x0000000300057305 */ /* 0x0002ac000021f000 */
[----:B------:R-:W-:Y:S01]  /*0920*/  @P0 VIADD R2, R2, 0x1 ;  /* 0x0000000102020836 */ /* 0x000fe20000000000 */
[----:B-1----:R-:W-:-:S03]  /*0930*/  LOP3.LUT R3, R135, 0x7f, RZ, 0xc0, !PT ;  /* 0x0000007f87037812 */ /* 0x002fc600078ec0ff */
[----:B------:R-:W-:Y:S02]  /*0940*/  IMAD.MOV.U32 R9, RZ, RZ, R2 ;  /* 0x000000ffff097224 */ /* 0x000fe400078e0002 */
[----:B------:R-:W1:Y:S02]  /*0950*/  S2R R2, SR_CgaCtaId ;  /* 0x0000000000027919 */ /* 0x000e640000008800 */
[----:B------:R-:W-:Y:S01]  /*0960*/  @!P2 IMAD.MOV R9, RZ, RZ, -R9 ;  /* 0x000000ffff09a224 */ /* 0x000fe200078e0a09 */
[----:B------:R-:W-:Y:S01]  /*0970*/  @!P1 LOP3.LUT R9, RZ, R13, RZ, 0x33, !PT ;  /* 0x0000000dff099212 */ /* 0x000fe200078e33ff */
[----:B--2---:R-:W-:-:S04]  /*0980*/  IMAD.MOV R7, RZ, RZ, -R5 ;  /* 0x000000ffff077224 */ /* 0x004fc800078e0a05 */
[----:B------:R-:W-:Y:S02]  /*0990*/  IMAD.MOV R0, RZ, RZ, -R9 ;  /* 0x000000ffff007224 */ /* 0x000fe400078e0a09 */
[----:B------:R-:W-:Y:S02]  /*09a0*/  IMAD.MOV.U32 R4, RZ, RZ, R7 ;  /* 0x000000ffff047224 */ /* 0x000fe400078e0007 */
[----:B------:R-:W-:Y:S02]  /*09b0*/  IMAD R0, R13, R0, R8 ;  /* 0x000000000d007224 */ /* 0x000fe400078e0208 */
[----:B------:R-:W-:Y:S02]  /*09c0*/  IMAD R7, R4, R11, RZ ;  /* 0x0000000b04077224 */ /* 0x000fe400078e02ff */
[----:B------:R-:W-:Y:S02]  /*09d0*/  IMAD.IADD R0, R6, 0x1, R0 ;  /* 0x0000000106007824 */ /* 0x000fe400078e0200 */
[----:B------:R-:W-:-:S02]  /*09e0*/  IMAD.MOV.U32 R4, RZ, RZ, RZ ;  /* 0x000000ffff047224 */ /* 0x000fc400078e00ff */
[----:B------:R-:W-:Y:S02]  /*09f0*/  IMAD R0, R0, 0x80, R3 ;  /* 0x0000008000007824 */ /* 0x000fe400078e0203 */
[----:B------:R-:W-:Y:S01]  /*0a00*/  IMAD.HI.U32 R4, R5, R7, R4 ;  /* 0x0000000705047227 */ /* 0x000fe200078e0004 */
[----:B------:R-:W-:Y:S02]  /*0a10*/  SHF.R.U32.HI R7, RZ, 0x5, R135 ;  /* 0x00000005ff077819 */ /* 0x000fe40000011687 */
[----:B------:R-:W-:Y:S01]  /*0a20*/  IABS R6, R0 ;  /* 0x0000000000067213 */ /* 0x000fe20000000000 */
[----:B------:R-:W-:Y:S01]  /*0a30*/  IMAD.MOV R8, RZ, RZ, -R19 ;  /* 0x000000ffff087224 */ /* 0x000fe200078e0a13 */
[----:B------:R-:W-:Y:S02]  /*0a40*/  R2UR UR6, R7 ;  /* 0x00000000070672ca */ /* 0x000fe400000e0000 */
[----:B------:R-:W-:Y:S01]  /*0a50*/  ISETP.GE.AND P1, PT, R0, RZ, PT ;  /* 0x000000ff0000720c */ /* 0x000fe20003f26270 */
[----:B------:R-:W-:-:S04]  /*0a60*/  IMAD.HI.U32 R4, R4, R6, RZ ;  /* 0x0000000604047227 */ /* 0x000fc800078e00ff */
[----:B------:R-:W-:Y:S02]  /*0a70*/  IMAD.MOV R5, RZ, RZ, -R4 ;  /* 0x000000ffff057224 */ /* 0x000fe400078e0a04 */
[----:B-1----:R-:W-:Y:S02]  /*0a80*/  IMAD.SHL.U32 R4, R2, 0x40, RZ ;  /* 0x0000004002047824 */ /* 0x002fe400078e00ff */
[----:B------:R-:W-:Y:S02]  /*0a90*/  IMAD R6, R11, R5, R6 ;  /* 0x000000050b067224 */ /* 0x000fe400078e0206 */
[----:B------:R-:W-:Y:S01]  /*0aa0*/  IMAD R7, R8, R17, RZ ;  /* 0x0000001108077224 */ /* 0x000fe200078e02ff */
[----:B------:R-:W-:Y:S01]  /*0ab0*/  LEA.HI R5, R135, R4, RZ, 0x1a ;  /* 0x0000000487057211 */ /* 0x000fe200078fd0ff */
[----:B------:R-:W-:Y:S01]  /*0ac0*/  IMAD.SHL.U32 R4, R9, 0x80, RZ ;  /* 0x0000008009047824 */ /* 0x000fe200078e00ff */
[----:B------:R-:W-:Y:S01]  /*0ad0*/  ISETP.GT.U32.AND P0, PT, R11, R6, PT ;  /* 0x000000060b00720c */ /* 0x000fe20003f04070 */
[----:B------:R-:W-:Y:S01]  /*0ae0*/  IMAD.HI.U32 R18, R19, R7, R18 ;  /* 0x0000000713127227 */ /* 0x000fe200078e0012 */
[----:B------:R-:W-:-:S02]  /*0af0*/  USHF.L.U32 UR4, UR6, 0x15, URZ ;  /* 0x0000001506047899 */ /* 0x000fc400080006ff */
[----:B------:R-:W-:Y:S02]  /*0b00*/  LOP3.LUT R16, R4, 0x41, R5, 0xf8, !PT ;  /* 0x0000004104107812 */ /* 0x000fe400078ef805 */
[----:B------:R-:W-:Y:S02]  /*0b10*/  ULOP3.LUT UR4, UR4, 0x600000, URZ, 0xc0, !UPT ;  /* 0x0060000004047892 */ /* 0x000fe4000f8ec0ff */
[----:B------:R-:W-:Y:S02]  /*0b20*/  IABS R90, R16 ;  /* 0x00000010005a7213 */ /* 0x000fe40000000000 */
[C---:B------:R-:W-:Y:S02]  /*0b30*/  LOP3.LUT R10, R16.reuse, 0x2, RZ, 0xfc, !PT ;  /* 0x00000002100a7812 */ /* 0x040fe400078efcff */
[----:B------:R-:W-:Y:S01]  /*0b40*/  LOP3.LUT R55, R16, 0x4, RZ, 0xfc, !PT ;  /* 0x0000000410377812 */ /* 0x000fe200078efcff */
[----:B------:R-:W-:Y:S01]  /*0b50*/  @!P0 IMAD.IADD R6, R6, 0x1, -R11 ;  /* 0x0000000106068824 */ /* 0x000fe200078e0a0b */
[----:B------:R-:W-:Y:S01]  /*0b60*/  IABS R92, R10 ;  /* 0x0000000a005c7213 */ /* 0x000fe20000000000 */
[----:B------:R-:W-:Y:S01]  /*0b70*/  IMAD.HI.U32 R5, R18, R90, RZ ;  /* 0x0000005a12057227 */ /* 0x000fe200078e00ff */
[----:B------:R-:W-:-:S02]  /*0b80*/  LOP3.LUT R54, R16, 0x6, RZ, 0xfc, !PT ;  /* 0x0000000610367812 */ /* 0x000fc400078efcff */
[----:B------:R-:W-:Y:S01]  /*0b90*/  ISETP.GT.U32.AND P0, PT, R11, R6, PT ;  /* 0x000000060b00720c */ /* 0x000fe20003f04070 */
[----:B------:R-:W-:Y:S01]  /*0ba0*/  IMAD.MOV R5, RZ, RZ, -R5 ;  /* 0x000000ffff057224 */ /* 0x000fe200078e0a05 */
[----:B------:R-:W-:Y:S01]  /*0bb0*/  IABS R93, R55 ;  /* 0x00000037005d7213 */ /* 0x000fe20000000000 */
[----:B------:R-:W-:Y:S01]  /*0bc0*/  IMAD.HI.U32 R7, R18, R92, RZ ;  /* 0x0000005c12077227 */ /* 0x000fe200078e00ff */
[----:B------:R-:W-:Y:S02]  /*0bd0*/  IABS R117, R54 ;  /* 0x0000003600757213 */ /* 0x000fe40000000000 */
[----:B------:R-:W-:Y:S01]  /*0be0*/  ISETP.GE.AND P3, PT, R10, RZ, PT ;  /* 0x000000ff0a00720c */ /* 0x000fe20003f66270 */
[----:B------:R-:W-:Y:S02]  /*0bf0*/  IMAD R90, R17, R5, R90 ;  /* 0x00000005115a7224 */ /* 0x000fe400078e025a */
[----:B-----5:R-:W-:Y:S02]  /*0c00*/  VIADD R5, R148, 0xfffffffe ;  /* 0xfffffffe94057836 */ /* 0x020fe40000000000 */
[----:B------:R-:W-:-:S02]  /*0c10*/  IMAD.MOV R7, RZ, RZ, -R7 ;  /* 0x000000ffff077224 */ /* 0x000fc400078e0a07 */
[----:B------:R-:W-:Y:S01]  /*0c20*/  @!P0 IMAD.IADD R6, R6, 0x1, -R11 ;  /* 0x0000000106068824 */ /* 0x000fe200078e0a0b */
[----:B------:R-:W-:Y:S01]  /*0c30*/  ISETP.GE.U32.AND P0, PT, R5, 0x7fffffbf, PT ;  /* 0x7fffffbf0500780c */ /* 0x000fe20003f06070 */
[----:B------:R-:W-:-:S04]  /*0c40*/  IMAD.HI.U32 R8, R18, R93, RZ ;  /* 0x0000005d12087227 */ /* 0x000fc800078e00ff */
[----:B------:R-:W-:-:S04]  /*0c50*/  IMAD.HI.U32 R9, R18, R117, RZ ;  /* 0x0000007512097227 */ /* 0x000fc800078e00ff */
[----:B------:R-:W-:Y:S02]  /*0c60*/  IMAD R92, R17, R7, R92 ;  /* 0x00000007115c7224 */ /* 0x000fe400078e025c */
[C---:B------:R-:W-:Y:S02]  /*0c70*/  VIADD R5, R148.reuse, 0xfffffffc ;  /* 0xfffffffc94057836 */ /* 0x040fe40000000000 */
[----:B------:R-:W-:Y:S02]  /*0c80*/  IMAD.MOV.U32 R146, RZ, RZ, R6 ;  /* 0x000000ffff927224 */ /* 0x000fe400078e0006 */
[C---:B------:R-:W-:Y:S01]  /*0c90*/  VIADD R7, R148.reuse, 0xfffffffd ;  /* 0xfffffffd94077836 */ /* 0x040fe20000000000 */
[----:B------:R-:W-:Y:S01]  /*0ca0*/  ISETP.GE.U32.AND P5, PT, R5, 0x7fffffbd, PT ;  /* 0x7fffffbd0500780c */ /* 0x000fe20003fa6070 */
[----:B------:R-:W-:Y:S01]  /*0cb0*/  VIADD R6, R148, 0xfffffffb ;  /* 0xfffffffb94067836 */ /* 0x000fe20000000000 */
[----:B0-----:R-:W-:Y:S01]  /*0cc0*/  SHF.R.S32.HI R5, RZ, 0x1f, R133 ;  /* 0x0000001fff057819 */ /* 0x001fe20000011485 */
[----:B------:R-:W-:Y:S01]  /*0cd0*/  IMAD.MOV R8, RZ, RZ, -R8 ;  /* 0x000000ffff087224 */ /* 0x000fe200078e0a08 */
[----:B------:R-:W-:Y:S01]  /*0ce0*/  ISETP.GE.U32.AND P4, PT, R7, 0x7fffffbe, PT ;  /* 0x7fffffbe0700780c */ /* 0x000fe20003f86070 */
[----:B------:R-:W-:Y:S01]  /*0cf0*/  IMAD.MOV R10, RZ, RZ, -R9 ;  /* 0x000000ffff0a7224 */ /* 0x000fe200078e0a09 */
[----:B------:R-:W-:Y:S01]  /*0d00*/  ISETP.GE.U32.AND P2, PT, R6, 0x7fffffbc, PT ;  /* 0x7fffffbc0600780c */ /* 0x000fe20003f46070 */
[----:B------:R-:W-:Y:S01]  /*0d10*/  @!P1 IMAD.MOV R146, RZ, RZ, -R146 ;  /* 0x000000ffff929224 */ /* 0x000fe200078e0a92 */
[----:B------:R-:W-:Y:S01]  /*0d20*/  ISETP.NE.U32.AND P1, PT, R3, RZ, PT ;  /* 0x000000ff0300720c */ /* 0x000fe20003f25070 */
[C---:B------:R-:W-:Y:S01]  /*0d30*/  IMAD R93, R17.reuse, R8, R93 ;  /* 0x00000008115d7224 */ /* 0x040fe200078e025d */
[----:B------:R-:W-:Y:S01]  /*0d40*/  @!P6 LOP3.LUT R146, RZ, R48, RZ, 0x33, !PT ;  /* 0x00000030ff92e212 */ /* 0x000fe200078e33ff */
[----:B------:R-:W-:-:S02]  /*0d50*/  IMAD R117, R17, R10, R117 ;  /* 0x0000000a11757224 */ /* 0x000fc400078e0275 */
[----:B------:R-:W-:Y:S01]  /*0d60*/  IMAD.SHL.U32 R9, R133, 0x2, RZ ;  /* 0x0000000285097824 */ /* 0x000fe200078e00ff */
[----:B---3--:R-:W-:Y:S07]  /*0d70*/  BRA.U UP0, `(.L_x_5) ;  /* 0x0000000100187547 */ /* 0x008fee000b800000 */
[----:B------:R-:W-:Y:S01]  /*0d80*/  ELECT P6, URZ, PT ;  /* 0x0000000000ff782f */ /* 0x000fe200038c0000 */
[----:B------:R-:W-:Y:S01]  /*0d90*/  IMAD.MOV.U32 R6, RZ, RZ, 0x1 ;  /* 0x00000001ff067424 */ /* 0x000fe200078e00ff */
[----:B------:R-:W-:Y:S11]  /*0da0*/  UVIRTCOUNT.DEALLOC.SMPOOL 0x80 ;  /* 0x000000800000784c */ /* 0x000ff60000000000 */
[----:B------:R-:W-:-:S04]  /*0db0*/  @P6 MOV R7, 0x40 ;  /* 0x0000004000076802 */ /* 0x000fc80000000f00 */
[----:B------:R-:W-:-:S05]  /*0dc0*/  @P6 LEA R7, R2, R7, 0x18 ;  /* 0x0000000702076211 */ /* 0x000fca00078ec0ff */
[----:B------:R0:W-:Y:S02]  /*0dd0*/  @P6 STS.U8 [R7], R6 ;  /* 0x0000000607006388 */ /* 0x0001e40000000000 */
.L_x_5:
[----:B------:R-:W-:Y:S01]  /*0de0*/  UIADD3 UR14, UPT, UPT, UR12, UR4, URZ ;  /* 0x000000040c0e7290 */ /* 0x000fe2000fffe0ff */
[----:B------:R-:W-:Y:S01]  /*0df0*/  IMAD R146, R146, UR7, RZ ;  /* 0x0000000792927c24 */ /* 0x000fe2000f8e02ff */
[----:B------:R-:W-:Y:S01]  /*0e00*/  VOTEU.ALL UP1, P1 ;  /* 0x0000000000ff7886 */ /* 0x000fe20000820000 */
[----:B------:R-:W-:Y:S01]  /*0e10*/  UIADD3 UR10, UPT, UPT, UR13, 0x6000, URZ ;  /* 0x000060000d0a7890 */ /* 0x000fe2000fffe0ff */
[----:B------:R-:W-:Y:S01]  /*0e20*/  VIADD R10, R148, 0xfffffffa ;  /* 0xfffffffa940a7836 */ /* 0x000fe20000000000 */
[----:B------:R-:W-:Y:S01]  /*0e30*/  VOTEU.ALL UP2, P1 ;  /* 0x0000000000ff7886 */ /* 0x000fe20000840000 */
[----:B------:R-:W-:Y:S01]  /*0e40*/  SHF.R.S32.HI R147, RZ, 0x1f, R146 ;  /* 0x0000001fff937819 */ /* 0x000fe20000011492 */
[----:B------:R-:W-:Y:S01]  /*0e50*/  IMAD R11, R133, 0x3, RZ ;  /* 0x00000003850b7824 */ /* 0x000fe200078e02ff */
[----:B------:R-:W-:-:S04]  /*0e60*/  @!UP1 UIADD3 UR8, UPT, UPT, -UR5, 0x100000, URZ ;  /* 0x0010000005089890 */ /* 0x000fc8000fffe1ff */
[----:B------:R-:W-:Y:S02]  /*0e70*/  @!UP1 USHF.L.U32 UR9, UR8, 0xb, URZ ;  /* 0x0000000b08099899 */ /* 0x000fe400080006ff */
[----:B------:R-:W-:Y:S01]  /*0e80*/  @!UP1 USHF.L.U32 UR8, UR8, 0x1, URZ ;  /* 0x0000000108089899 */ /* 0x000fe200080006ff */
[----:B------:R-:W-:Y:S01]  /*0e90*/  STTM.x64 tmem[UR14], RZ ;  /* 0x000000ff000079ed */ /* 0x000fe2000834000e */
[----:B------:R-:W1:Y:S02]  /*0ea0*/  FENCE.VIEW.ASYNC.T ;  /* 0x00000000000073c6 */ /* 0x000e640000000200 */
[----:B-1----:R-:W-:Y:S01]  /*0eb0*/  BAR.SYNC.DEFER_BLOCKING 0x0 ;  /* 0x0000000000007b1d */ /* 0x002fe20000010000 */
[----:B------:R-:W-:Y:S02]  /*0ec0*/  IADD3 R160, P6, PT, R146, UR20, RZ ;  /* 0x0000001492a07c10 */ /* 0x000fe4000ffde0ff */
[----:B------:R-:W-:Y:S02]  /*0ed0*/  SHF.R.S32.HI R13, RZ, 0x1f, R9 ;  /* 0x0000001fff0d7819 */ /* 0x000fe40000011409 */
[----:B------:R-:W-:-:S02]  /*0ee0*/  IADD3.X R59, PT, PT, R147, UR21, RZ, P6, !PT ;  /* 0x00000015933b7c10 */ /* 0x000fc4000b7fe4ff */
[----:B------:R-:W-:Y:S02]  /*0ef0*/  PRMT R185, RZ, 0x7610, R185 ;  /* 0x00007610ffb97816 */ /* 0x000fe400000000b9 */
[----:B------:R-:W-:Y:S01]  /*0f00*/  PRMT R193, RZ, 0x7610, R193 ;  /* 0x00007610ffc17816 */ /* 0x000fe200000000c1 */
[----:B------:R-:W-:Y:S01]  /*0f10*/  VIADD R12, R148, 0xfffffff9 ;  /* 0xfffffff9940c7836 */ /* 0x000fe20000000000 */
[----:B0-----:R-:W-:Y:S02]  /*0f20*/  IADD3 R6, P6, PT, R160, R133, RZ ;  /* 0x00000085a0067210 */ /* 0x001fe40007fde0ff */
[----:B------:R-:W-:Y:S02]  /*0f30*/  PRMT R206, RZ, 0x7610, R206 ;  /* 0x00007610ffce7816 */ /* 0x000fe400000000ce */
[----:B------:R-:W-:Y:S01]  /*0f40*/  PRMT R196, RZ, 0x7610, R196 ;  /* 0x00007610ffc47816 */ /* 0x000fe200000000c4 */
[----:B------:R-:W-:Y:S01]  /*0f50*/  IMAD.X R7, R5, 0x1, R59, P6 ;  /* 0x0000000105077824 */ /* 0x000fe200030e063b */
[----:B------:R-:W-:-:S02]  /*0f60*/  IADD3 R8, P6, PT, R9, R160, RZ ;  /* 0x000000a009087210 */ /* 0x000fc40007fde0ff */
[----:B------:R-:W-:Y:S02]  /*0f70*/  PRMT R182, RZ, 0x7610, R182 ;  /* 0x00007610ffb67816 */ /* 0x000fe400000000b6 */
[----:B------:R-:W-:Y:S02]  /*0f80*/  PRMT R159, RZ, 0x7610, R159 ;  /* 0x00007610ff9f7816 */ /* 0x000fe4000000009f */
[----:B------:R-:W-:Y:S01]  /*0f90*/  PRMT R214, RZ, 0x7610, R214 ;  /* 0x00007610ffd67816 */ /* 0x000fe200000000d6 */
[----:B------:R-:W0:Y:S02]  /*0fa0*/  FENCE.VIEW.ASYNC.S ;  /* 0x00000000000073c6 */ /* 0x000e240000000000 */
[----:B0-----:R0:W1:Y:S02]  /*0fb0*/  @!UP2 SYNCS.EXCH.64 URZ, [UR10], UR8 ;  /* 0x000000080affa5b2 */ /* 0x0010640008000100 */
[----:B-1----:R-:W-:Y:S01]  /*0fc0*/  BAR.SYNC.DEFER_BLOCKING 0x0 ;  /* 0x0000000000007b1d */ /* 0x002fe20000010000 */
[----:B------:R-:W-:Y:S01]  /*0fd0*/  IMAD.X R9, R13, 0x1, R59, P6 ;  /* 0x000000010d097824 */ /* 0x000fe200030e063b */
[----:B------:R-:W-:Y:S01]  /*0fe0*/  SHF.R.S32.HI R15, RZ, 0x1f, R11 ;  /* 0x0000001fff0f7819 */ /* 0x000fe2000001140b */
[----:B------:R-:W-:Y:S01]  /*0ff0*/  IMAD R13, R133, 0x5, RZ ;  /* 0x00000005850d7824 */ /* 0x000fe200078e02ff */
[----:B------:R-:W-:Y:S01]  /*1000*/  PRMT R199, RZ, 0x7610, R199 ;  /* 0x00007610ffc77816 */ /* 0x000fe200000000c7 */
[----:B------:R-:W-:-:S02]  /*1010*/  VIADD R20, R148, 0xffffffee ;  /* 0xffffffee94147836 */ /* 0x000fc40000000000 */
[C---:B------:R-:W-:Y:S02]  /*1020*/  VIADD R19, R148.reuse, 0xffffffef ;  /* 0xffffffef94137836 */ /* 0x040fe40000000000 */
[C---:B------:R-:W-:Y:S02]  /*1030*/  VIADD R21, R148.reuse, 0xffffffe6 ;  /* 0xffffffe694157836 */ /* 0x040fe40000000000 */
[C---:B------:R-:W-:Y:S02]  /*1040*/  VIADD R24, R148.reuse, 0xffffffe7 ;  /* 0xffffffe794187836 */ /* 0x040fe40000000000 */
[C---:B------:R-:W-:Y:S02]  /*1050*/  VIADD R27, R148.reuse, 0xffffffe2 ;  /* 0xffffffe2941b7836 */ /* 0x040fe40000000000 */
[C---:B------:R-:W-:Y:S02]  /*1060*/  VIADD R25, R148.reuse, 0xffffffe3 ;  /* 0xffffffe394197836 */ /* 0x040fe40000000000 */
[----:B------:R-:W-:Y:S01]  /*1070*/  VIADD R28, R148, 0xfffffff3 ;  /* 0xfffffff3941c7836 */ /* 0x000fe20000000000 */
[----:B------:R-:W-:-:S02]  /*1080*/  PRMT R189, RZ, 0x7610, R189 ;  /* 0x00007610ffbd7816 */ /* 0x000fc400000000bd */
[----:B------:R-:W-:Y:S01]  /*1090*/  PRMT R195, RZ, 0x7610, R195 ;  /* 0x00007610ffc37816 */ /* 0x000fe200000000c3 */
[----:B------:R-:W-:Y:S01]  /*10a0*/  VIADD R29, R148, 0xfffffff2 ;  /* 0xfffffff2941d7836 */ /* 0x000fe20000000000 */
[----:B------:R-:W-:Y:S02]  /*10b0*/  PRMT R208, RZ, 0x7610, R208 ;  /* 0x00007610ffd07816 */ /* 0x000fe400000000d0 */
[----:B------:R-:W-:Y:S01]  /*10c0*/  PRMT R194, RZ, 0x7610, R194 ;  /* 0x00007610ffc27816 */ /* 0x000fe200000000c2 */
[----:B------:R1:W2:Y:S01]  /*10d0*/  @!P0 LDG.E.U8 R197, desc[UR26][R6.64] ;  /* 0x0000001a06c58981 */ /* 0x0002a2000c1e1100 */
[----:B------:R-:W-:Y:S02]  /*10e0*/  ISETP.GE.U32.AND P0, PT, R10, 0x7fffffbb, PT ;  /* 0x7fffffbb0a00780c */ /* 0x000fe40003f06070 */
[----:B------:R-:W-:Y:S01]  /*10f0*/  PRMT R180, RZ, 0x7610, R180 ;  /* 0x00007610ffb47816 */ /* 0x000fe200000000b4 */
[----:B------:R3:W4:Y:S01]  /*1100*/  @!P4 LDG.E.U8 R185, desc[UR26][R8.64] ;  /* 0x0000001a08b9c981 */ /* 0x000722000c1e1100 */
[----:B------:R-:W-:-:S02]  /*1110*/  IADD3 R10, P6, PT, R11, R160, RZ ;  /* 0x000000a00b0a7210 */ /* 0x000fc40007fde0ff */
[----:B------:R-:W-:Y:S02]  /*1120*/  PRMT R157, RZ, 0x7610, R157 ;  /* 0x00007610ff9d7816 */ /* 0x000fe4000000009d */
[----:B------:R-:W-:Y:S01]  /*1130*/  PRMT R187, RZ, 0x7610, R187 ;  /* 0x00007610ffbb7816 */ /* 0x000fe200000000bb */
[----:B-1----:R-:W-:Y:S01]  /*1140*/  IMAD.SHL.U32 R7, R133, 0x4, RZ ;  /* 0x0000000485077824 */ /* 0x002fe200078e00ff */
[----:B------:R-:W-:Y:S01]  /*1150*/  PRMT R201, RZ, 0x7610, R201 ;  /* 0x00007610ffc97816 */ /* 0x000fe200000000c9 */
[----:B------:R-:W-:Y:S01]  /*1160*/  IMAD.X R11, R15, 0x1, R59, P6 ;  /* 0x000000010f0b7824 */ /* 0x000fe200030e063b */
[C---:B------:R-:W-:Y:S02]  /*1170*/  LOP3.LUT R56, R16.reuse, 0x8, RZ, 0xfc, !PT ;  /* 0x0000000810387812 */ /* 0x040fe400078efcff */
[----:B------:R-:W-:Y:S01]  /*1180*/  LOP3.LUT R57, R16, 0xa, RZ, 0xfc, !PT ;  /* 0x0000000a10397812 */ /* 0x000fe200078efcff */
[----:B------:R-:W-:Y:S01]  /*1190*/  VIADD R58, R146, UR20 ;  /* 0x00000014923a7c36 */ /* 0x000fe20008000000 */
[----:B------:R-:W-:Y:S01]  /*11a0*/  SHF.R.S32.HI R15, RZ, 0x1f, R7 ;  /* 0x0000001fff0f7819 */ /* 0x000fe20000011407 */
[----:B------:R1:W5:Y:S01]  /*11b0*/  @!P5 LDG.E.U8 R193, desc[UR26][R10.64] ;  /* 0x0000001a0ac1d981 */ /* 0x000362000c1e1100 */
[----:B------:R-:W-:Y:S01]  /*11c0*/  IADD3 R6, P6, PT, R7, R160, RZ ;  /* 0x000000a007067210 */ /* 0x000fe20007fde0ff */
[----:B------:R-:W0:Y:S01]  /*11d0*/  LDCU UR35, c[0x0][0x3ac] ;  /* 0x00007580ff2377ac */ /* 0x000e220008000800 */
[----:B---3--:R-:W-:-:S03]  /*11e0*/  SHF.R.S32.HI R9, RZ, 0x1f, R13 ;  /* 0x0000001fff097819 */ /* 0x008fc6000001140d */
[----:B------:R-:W-:Y:S01]  /*11f0*/  IMAD.X R7, R15, 0x1, R59, P6 ;  /* 0x000000010f077824 */ /* 0x000fe200030e063b */
[----:B------:R-:W-:Y:S01]  /*1200*/  IADD3 R8, P6, PT, R13, R160, RZ ;  /* 0x000000a00d087210 */ /* 0x000fe20007fde0ff */
[----:B------:R-:W-:Y:S01]  /*1210*/  IMAD R15, R133, 0x6, RZ ;  /* 0x00000006850f7824 */ /* 0x000fe200078e02ff */
[----:B------:R-:W-:Y:S01]  /*1220*/  PRMT R216, RZ, 0x7610, R216 ;  /* 0x00007610ffd87816 */ /* 0x000fe200000000d8 */
[----:B-1----:R-:W-:Y:S01]  /*1230*/  VIADD R10, R148, 0xfffffff7 ;  /* 0xfffffff7940a7836 */ /* 0x002fe20000000000 */
[----:B------:R-:W-:Y:S01]  /*1240*/  ISETP.GE.U32.AND P4, PT, R12, 0x7fffffba, PT ;  /* 0x7fffffba0c00780c */ /* 0x000fe20003f86070 */
[----:B------:R1:W3:Y:S01]  /*1250*/  @!P2 LDG.E.U8 R206, desc[UR26][R6.64] ;  /* 0x0000001a06cea981 */ /* 0x0002e2000c1e1100 */
[----:B------:R-:W-:Y:S01]  /*1260*/  VIADD R12, R148, 0xfffffff8 ;  /* 0xfffffff8940c7836 */ /* 0x000fe20000000000 */
[----:B------:R-:W-:Y:S01]  /*1270*/  SHF.R.S32.HI R11, RZ, 0x1f, R15 ;  /* 0x0000001fff0b7819 */ /* 0x000fe2000001140f */
[----:B------:R-:W-:Y:S01]  /*1280*/  IMAD.X R9, R9, 0x1, R59, P6 ;  /* 0x0000000109097824 */ /* 0x000fe200030e063b */
[----:B------:R-:W-:-:S02]  /*1290*/  ISETP.GE.U32.AND P2, PT, R10, 0x7fffffb8, PT ;  /* 0x7fffffb80a00780c */ /* 0x000fc40003f46070 */
[C---:B------:R-:W-:Y:S02]  /*12a0*/  LOP3.LUT R53, R16.reuse, 0xc, RZ, 0xfc, !PT ;  /* 0x0000000c10357812 */ /* 0x040fe400078efcff */
[----:B------:R-:W-:Y:S01]  /*12b0*/  LOP3.LUT R60, R16, 0x10, RZ, 0xfc, !PT ;  /* 0x00000010103c7812 */ /* 0x000fe200078efcff */
[----:B------:R-:W-:Y:S01]  /*12c0*/  IMAD R13, R133, 0x7, RZ ;  /* 0x00000007850d7824 */ /* 0x000fe200078e02ff */
[----:B------:R-:W-:Y:S01]  /*12d0*/  IADD3 R10, P6, PT, R15, R160, RZ ;  /* 0x000000a00f0a7210 */ /* 0x000fe20007fde0ff */
[----:B-1----:R-:W-:Y:S01]  /*12e0*/  VIADD R6, R148, 0xfffffff5 ;  /* 0xfffffff594067836 */ /* 0x002fe20000000000 */
[----:B------:R-:W-:Y:S01]  /*12f0*/  ISETP.GE.U32.AND P5, PT, R12, 0x7fffffb9, PT ;  /* 0x7fffffb90c00780c */ /* 0x000fe20003fa6070 */
[----:B------:R-:W-:Y:S01]  /*1300*/  VIADD R12, R148, 0xfffffff6 ;  /* 0xfffffff6940c7836 */ /* 0x000fe20000000000 */
[----:B------:R1:W2:Y:S01]  /*1310*/  @!P0 LDG.E.U8 R196, desc[UR26][R8.64] ;  /* 0x0000001a08c48981 */ /* 0x0002a2000c1e1100 */
[----:B------:R-:W-:Y:S01]  /*1320*/  IMAD.X R11, R11, 0x1, R59, P6 ;  /* 0x000000010b0b7824 */ /* 0x000fe200030e063b */
[----:B------:R-:W-:-:S02]  /*1330*/  SHF.R.S32.HI R7, RZ, 0x1f, R13 ;  /* 0x0000001fff077819 */ /* 0x000fc4000001140d */
[C---:B------:R-:W-:Y:S02]  /*1340*/  LOP3.LUT R61, R16.reuse, 0x1a, RZ, 0xfc, !PT ;  /* 0x0000001a103d7812 */ /* 0x040fe400078efcff */
[----:B------:R-:W-:Y:S01]  /*1350*/  LOP3.LUT R63, R16, 0x1c, RZ, 0xfc, !PT ;  /* 0x0000001c103f7812 */ /* 0x000fe200078efcff */
[----:B------:R0:W2:Y:S01]  /*1360*/  @!P4 LDG.E.U8 R182, desc[UR26][R10.64] ;  /* 0x0000001a0ab6c981 */ /* 0x0000a2000c1e1100 */
[----:B------:R-:W-:Y:S02]  /*1370*/  ISETP.GE.U32.AND P0, PT, R12, 0x7fffffb7, PT ;  /* 0x7fffffb70c00780c */ /* 0x000fe40003f06070 */
[C---:B------:R-:W-:Y:S02]  /*1380*/  LOP3.LUT R67, R16.reuse, 0x1e, RZ, 0xfc, !PT ;  /* 0x0000001e10437812 */ /* 0x040fe400078efcff */
[C---:B------:R-:W-:Y:S02]  /*1390*/  LOP3.LUT R69, R16.reuse, 0x24, RZ, 0xfc, !PT ;  /* 0x0000002410457812 */ /* 0x040fe400078efcff */
[----:B------:R-:W-:-:S02]  /*13a0*/  LOP3.LUT R71, R16, 0x38, RZ, 0xfc, !PT ;  /* 0x0000003810477812 */ /* 0x000fc400078efcff */
[C---:B------:R-:W-:Y:S02]  /*13b0*/  LOP3.LUT R73, R16.reuse, 0x3a, RZ, 0xfc, !PT ;  /* 0x0000003a10497812 */ /* 0x040fe400078efcff */
[----:B------:R-:W-:Y:S02]  /*13c0*/  LOP3.LUT R75, R16, 0x3c, RZ, 0xfc, !PT ;  /* 0x0000003c104b7812 */ /* 0x000fe400078efcff */
[----:B------:R-:W-:Y:S02]  /*13d0*/  PRMT R191, RZ, 0x7610, R191 ;  /* 0x00007610ffbf7816 */ /* 0x000fe400000000bf */
[----:B------:R-:W-:Y:S01]  /*13e0*/  PRMT R210, RZ, 0x7610, R210 ;  /* 0x00007610ffd27816 */ /* 0x000fe200000000d2 */
[----:B------:R-:W-:Y:S01]  /*13f0*/  VIADD R162, R146, UR20 ;  /* 0x0000001492a27c36 */ /* 0x000fe20008000000 */
[----:B------:R-:W-:Y:S01]  /*1400*/  IADD3 R12, P4, PT, R13, R160, RZ ;  /* 0x000000a00d0c7210 */ /* 0x000fe20007f9e0ff */
[----:B------:R-:W2:Y:S01]  /*1410*/  LDCU UR11, c[0x0][0x384] ;  /* 0x00007080ff0b77ac */ /* 0x000ea20008000800 */
[----:B------:R-:W-:Y:S01]  /*1420*/  ISETP.GE.U32.AND P6, PT, R6, 0x7fffffb6, PT ;  /* 0x7fffffb60600780c */ /* 0x000fe20003fc6070 */
[----:B------:R-:W-:-:S02]  /*1430*/  IMAD.SHL.U32 R6, R133, 0x8, RZ ;  /* 0x0000000885067824 */ /* 0x000fc400078e00ff */
[----:B------:R-:W-:Y:S01]  /*1440*/  IMAD.X R13, R7, 0x1, R59, P4 ;  /* 0x00000001070d7824 */ /* 0x000fe200020e063b */
[----:B------:R-:W-:Y:S01]  /*1450*/  PRMT R203, RZ, 0x7610, R203 ;  /* 0x00007610ffcb7816 */ /* 0x000fe200000000cb */
[----:B------:R-:W-:Y:S01]  /*1460*/  IMAD R7, R133, 0x9, RZ ;  /* 0x0000000985077824 */ /* 0x000fe200078e02ff */
[----:B-1----:R-:W-:Y:S01]  /*1470*/  SHF.R.S32.HI R9, RZ, 0x1f, R6 ;  /* 0x0000001fff097819 */ /* 0x002fe20000011406 */
[----:B------:R-:W1:Y:S01]  /*1480*/  LDCU UR4, c[0x0][0x3b0] ;  /* 0x00007600ff0477ac */ /* 0x000e620008000800 */
[-C--:B------:R-:W-:Y:S01]  /*1490*/  IADD3 R14, P4, PT, R6, R160.reuse, RZ ;  /* 0x000000a0060e7210 */ /* 0x080fe20007f9e0ff */
[C---:B------:R-:W-:Y:S01]  /*14a0*/  VIADD R8, R148.reuse, 0xfffffff4 ;  /* 0xfffffff494087836 */ /* 0x040fe20000000000 */
[----:B0-----:R-:W-:Y:S01]  /*14b0*/  SHF.R.S32.HI R11, RZ, 0x1f, R7 ;  /* 0x0000001fff0b7819 */ /* 0x001fe20000011407 */
[----:B------:R0:W2:Y:S01]  /*14c0*/  @!P5 LDG.E.U8 R159, desc[UR26][R12.64] ;  /* 0x0000001a0c9fd981 */ /* 0x0000a2000c1e1100 */
[----:B------:R-:W-:Y:S01]  /*14d0*/  PRMT R198, RZ, 0x7610, R198 ;  /* 0x00007610ffc67816 */ /* 0x000fe200000000c6 */
[--C-:B------:R-:W-:Y:S01]  /*14e0*/  IMAD.X R15, R9, 0x1, R59.reuse, P4 ;  /* 0x00000001090f7824 */ /* 0x100fe200020e063b */
[-C--:B------:R-:W-:Y:S01]  /*14f0*/  IADD3 R10, P4, PT, R7, R160.reuse, RZ ;  /* 0x000000a0070a7210 */ /* 0x080fe20007f9e0ff */
[----:B------:R-:W-:Y:S01]  /*1500*/  VIADD R9, R148, 0xffffffec ;  /* 0xffffffec94097836 */ /* 0x000fe20000000000 */
[----:B------:R-:W-:Y:S01]  /*1510*/  ISETP.GE.U32.AND P5, PT, R8, 0x7fffffb5, PT ;  /* 0x7fffffb50800780c */ /* 0x000fe20003fa6070 */
[----:B------:R-:W-:Y:S01]  /*1520*/  IMAD R8, R133, 0xa, RZ ;  /* 0x0000000a85087824 */ /* 0x000fe200078e02ff */
[----:B------:R1:W2:Y:S01]  /*1530*/  @!P2 LDG.E.U8 R214, desc[UR26][R14.64] ;  /* 0x0000001a0ed6a981 */ /* 0x0002a2000c1e1100 */
[----:B------:R-:W-:Y:S01]  /*1540*/  IMAD.X R11, R11, 0x1, R59, P4 ;  /* 0x000000010b0b7824 */ /* 0x000fe200020e063b */
[----:B------:R-:W-:Y:S01]  /*1550*/  ISETP.GE.U32.AND P2, PT, R9, 0x7fffffad, PT ;  /* 0x7fffffad0900780c */ /* 0x000fe20003f46070 */
[----:B------:R-:W-:Y:S01]  /*1560*/  VIADD R9, R148, 0xffffffed ;  /* 0xffffffed94097836 */ /* 0x000fe20000000000 */
[----:B0-----:R-:W-:Y:S01]  /*1570*/  SHF.R.S32.HI R13, RZ, 0x1f, R8 ;  /* 0x0000001fff0d7819 */ /* 0x001fe20000011408 */
[----:B------:R-:W0:Y:S01]  /*1580*/  LDCU UR16, c[0x0][0x3b0] ;  /* 0x00007600ff1077ac */ /* 0x000e220008000800 */
[----:B------:R-:W-:Y:S01]  /*1590*/  IADD3 R12, P4, PT, R8, R160, RZ ;  /* 0x000000a0080c7210 */ /* 0x000fe20007f9e0ff */
[----:B------:R1:W2:Y:S01]  /*15a0*/  @!P0 LDG.E.U8 R199, desc[UR26][R10.64] ;  /* 0x0000001a0ac78981 */ /* 0x0002a2000c1e1100 */
[----:B------:R-:W-:Y:S01]  /*15b0*/  ISETP.GE.U32.AND P0, PT, R9, 0x7fffffae, PT ;  /* 0x7fffffae0900780c */ /* 0x000fe20003f06070 */
[----:B------:R-:W-:Y:S01]  /*15c0*/  VIADD R9, R148, 0xffffffe8 ;  /* 0xffffffe894097836 */ /* 0x000fe20000000000 */
[----:B------:R-:W-:Y:S01]  /*15d0*/  PRMT R177, RZ, 0x7610, R177 ;  /* 0x00007610ffb17816 */ /* 0x000fe200000000b1 */
[----:B------:R-:W-:Y:S01]  /*15e0*/  IMAD.X R13, R13, 0x1, R59, P4 ;  /* 0x000000010d0d7824 */ /* 0x000fe200020e063b */
[----:B------:R-:W-:Y:S01]  /*15f0*/  ISETP.GE.U32.AND P4, PT, R20, 0x7fffffaf, PT ;  /* 0x7fffffaf1400780c */ /* 0x000fe20003f86070 */
[C---:B-1----:R-:W-:Y:S01]  /*1600*/  VIADD R15, R148.reuse, 0xffffffea ;  /* 0xffffffea940f7836 */ /* 0x042fe20000000000 */
[----:B------:R-:W-:Y:S01]  /*1610*/  SEL R14, RZ, 0x1, P2 ;  /* 0x00000001ff0e7807 */ /* 0x000fe20001000000 */
[----:B------:R-:W1:Y:S01]  /*1620*/  LDCU UR7, c[0x0][0x3b0] ;  /* 0x00007600ff0777ac */ /* 0x000e620008000800 */
[C---:B------:R-:W-:Y:S01]  /*1630*/  VIADD R10, R148.reuse, 0xffffffe9 ;  /* 0xffffffe9940a7836 */ /* 0x040fe20000000000 */
[----:B------:R-:W-:Y:S01]  /*1640*/  ISETP.GE.U32.AND P2, PT, R19, 0x7fffffb0, PT ;  /* 0x7fffffb01300780c */ /* 0x000fe20003f46070 */
[----:B------:R-:W0:Y:S01]  /*1650*/  LDCU UR29, c[0x0][0x3b0] ;  /* 0x00007600ff1d77ac */ /* 0x000e220008000800 */
[----:B------:R-:W-:Y:S01]  /*1660*/  SEL R11, RZ, 0x1fffe, P0 ;  /* 0x0001fffeff0b7807 */ /* 0x000fe20000000000 */
[----:B------:R-:W-:Y:S01]  /*1670*/  VIADD R20, R148, 0xffffffeb ;  /* 0xffffffeb94147836 */ /* 0x000fe20000000000 */
[----:B------:R-:W-:Y:S01]  /*1680*/  ISETP.GE.U32.AND P0, PT, R9, 0x7fffffa9, PT ;  /* 0x7fffffa90900780c */ /* 0x000fe20003f06070 */
[----:B------:R0:W2:Y:S01]  /*1690*/  @!P6 LDG.E.U8 R189, desc[UR26][R12.64] ;  /* 0x0000001a0cbde981 */ /* 0x0000a2000c1e1100 */
[----:B------:R-:W-:Y:S01]  /*16a0*/  SEL R9, RZ, 0x4, P4 ;  /* 0x00000004ff097807 */ /* 0x000fe20002000000 */
[----:B------:R-:W0:Y:S01]  /*16b0*/  LDCU UR21, c[0x0][0x3b0] ;  /* 0x00007600ff1577ac */ /* 0x000e220008000800 */
[----:B------:R-:W-:-:S02]  /*16c0*/  ISETP.GE.U32.AND P4, PT, R10, 0x7fffffaa, PT ;  /* 0x7fffffaa0a00780c */ /* 0x000fc40003f86070 */
[----:B------:R-:W-:Y:S01]  /*16d0*/  SEL R10, RZ, 0x7fff8, P2 ;  /* 0x0007fff8ff0a7807 */ /* 0x000fe20001000000 */
[----:B------:R-:W0:Y:S01]  /*16e0*/  LDCU UR33, c[0x0][0x3b0] ;  /* 0x00007600ff2177ac */ /* 0x000e220008000800 */
[----:B------:R-:W-:Y:S01]  /*16f0*/  ISETP.GE.U32.AND P2, PT, R15, 0x7fffffab, PT ;  /* 0x7fffffab0f00780c */ /* 0x000fe20003f46070 */
[----:B------:R-:W-:Y:S01]  /*1700*/  VIADD R15, R148, 0xffffffe4 ;  /* 0xffffffe4940f7836 */ /* 0x000fe20000000000 */
[----:B------:R-:W-:Y:S01]  /*1710*/  SEL R19, RZ, 0x1, P0 ;  /* 0x00000001ff137807 */ /* 0x000fe20000000000 */
[----:B------:R-:W0:Y:S01]  /*1720*/  LDCU UR30, c[0x0][0x3b0] ;  /* 0x00007600ff1e77ac */ /* 0x000e220008000800 */
[----:B------:R-:W-:Y:S01]  /*1730*/  ISETP.GE.U32.AND P0, PT, R20, 0x7fffffac, PT ;  /* 0x7fffffac1400780c */ /* 0x000fe20003f06070 */
[----:B------:R-:W-:Y:S01]  /*1740*/  VIADD R20, R148, 0xffffffe5 ;  /* 0xffffffe594147836 */ /* 0x000fe20000000000 */
[----:B------:R-:W-:Y:S01]  /*1750*/  SEL R22, RZ, 0x1fffe, P4 ;  /* 0x0001fffeff167807 */ /* 0x000fe20002000000 */
[----:B------:R-:W0:Y:S01]  /*1760*/  LDCU UR17, c[0x0][0x3b0] ;  /* 0x00007600ff1177ac */ /* 0x000e220008000800 */
[----:B------:R-:W-:-:S02]  /*1770*/  ISETP.GE.U32.AND P4, PT, R15, 0x7fffffa5, PT ;  /* 0x7fffffa50f00780c */ /* 0x000fc40003f86070 */
[----:B------:R-:W-:Y:S01]  /*1780*/  SEL R15, RZ, 0x4, P2 ;  /* 0x00000004ff0f7807 */ /* 0x000fe20001000000 */
[----:B------:R-:W0:Y:S01]  /*1790*/  LDCU UR8, c[0x0][0x3b0] ;  /* 0x00007600ff0877ac */ /* 0x000e220008000800 */
[----:B------:R-:W-:Y:S02]  /*17a0*/  ISETP.GE.U32.AND P2, PT, R20, 0x7fffffa6, PT ;  /* 0x7fffffa61400780c */ /* 0x000fe40003f46070 */
        /* <DEDUP_REMOVED lines=13> */
[----:B------:R-:W-:Y:S01]  /*1880*/  ISETP.GE.U32.AND P0, PT, R24, 0x7fffffa1, PT ;  /* 0x7fffffa11800780c */ /* 0x000fe20003f06070 */
[----:B------:R-:W-:Y:S01]  /*1890*/  IMAD.IADD R19, R19, 0x1, R22 ;  /* 0x0000000113137824 */ /* 0x000fe200078e0216 */
[----:B------:R-:W-:Y:S01]  /*18a0*/  SEL R24, RZ, 0x7fff8, P4 ;  /* 0x0007fff8ff187807 */ /* 0x000fe20002000000 */
[----:B------:R-:W0:Y:S01]  /*18b0*/  LDCU UR25, c[0x0][0x3b0] ;  /* 0x00007600ff1977ac */ /* 0x000e220008000800 */
[----:B------:R-:W-:Y:S02]  /*18c0*/  ISETP.GE.U32.AND P4, PT, R27, 0x7fffffa3, PT ;  /* 0x7fffffa31b00780c */ /* 0x000fe40003f86070 */
[----:B------:R-:W-:Y:S01]  /*18d0*/  SEL R30, RZ, 0x1fffe, P2 ;  /* 0x0001fffeff1e7807 */ /* 0x000fe20001000000 */
[----:B------:R-:W0:Y:S01]  /*18e0*/  LDCU UR31, c[0x0][0x3b0] ;  /* 0x00007600ff1f77ac */ /* 0x000e220008000800 */
[----:B------:R-:W-:Y:S01]  /*18f0*/  SEL R27, RZ, 0x1, P0 ;  /* 0x00000001ff1b7807 */ /* 0x000fe20000000000 */
[----:B------:R-:W-:Y:S01]  /*1900*/  IMAD.IADD R11, R14, 0x1, R11 ;  /* 0x000000010e0b7824 */ /* 0x000fe200078e020b */
[----:B------:R-:W-:Y:S01]  /*1910*/  LOP3.LUT R19, R19, 0x3, RZ, 0xc0, !PT ;  /* 0x0000000313137812 */ /* 0x000fe200078ec0ff */
[----:B------:R-:W0:Y:S01]  /*1920*/  LDCU UR9, c[0x0][0x3b0] ;  /* 0x00007600ff0977ac */ /* 0x000e220008000800 */
[----:B------:R-:W-:Y:S01]  /*1930*/  ISETP.GE.U32.AND P2, PT, R25, 0x7fffffa4, PT ;  /* 0x7fffffa41900780c */ /* 0x000fe20003f46070 */
[----:B------:R-:W-:Y:S01]  /*1940*/  IMAD.IADD R27, R27, 0x1, R30 ;  /* 0x000000011b1b7824 */ /* 0x000fe200078e021e */
[----:B------:R-:W-:Y:S01]  /*1950*/  IADD3 R15, PT, PT, R19, R20, R15 ;  /* 0x00000014130f7210 */ /* 0x000fe20007ffe00f */
[----:B------:R-:W-:Y:S01]  /*1960*/  IMAD.IADD R23, R23, 0x1, R26 ;  /* 0x0000000117177824 */ /* 0x000fe200078e021a */
[----:B------:R-:W-:Y:S01]  /*1970*/  SEL R25, RZ, 0x4, P4 ;  /* 0x00000004ff197807 */ /* 0x000fe20002000000 */
[----:B------:R-:W0:Y:S01]  /*1980*/  LDCU UR19, c[0x0][0x3b0] ;  /* 0x00007600ff1377ac */ /* 0x000e220008000800 */
[----:B------:R-:W-:-:S02]  /*1990*/  LOP3.LUT R11, R11, 0x3, RZ, 0xc0, !PT ;  /* 0x000000030b0b7812 */ /* 0x000fc400078ec0ff */
[----:B------:R-:W-:Y:S01]  /*19a0*/  ISETP.GE.U32.AND P4, PT, R28, 0x7fffffb4, PT ;  /* 0x7fffffb41c00780c */ /* 0x000fe20003f86070 */
[----:B------:R-:W0:Y:S01]  /*19b0*/  LDCU UR28, c[0x0][0x3b0] ;  /* 0x00007600ff1c77ac */ /* 0x000e220008000800 */
[----:B------:R-:W-:Y:S02]  /*19c0*/  SEL R28, RZ, 0x7fff8, P2 ;  /* 0x0007fff8ff1c7807 */ /* 0x000fe40001000000 */
[----:B------:R-:W-:Y:S01]  /*19d0*/  LOP3.LUT R27, R27, 0x3, RZ, 0xc0, !PT ;  /* 0x000000031b1b7812 */ /* 0x000fe200078ec0ff */
[----:B------:R-:W-:Y:S01]  /*19e0*/  IMAD.SHL.U32 R15, R15, 0x100, RZ ;  /* 0x000001000f0f7824 */ /* 0x000fe200078e00ff */
[----:B------:R-:W-:Y:S01]  /*19f0*/  IADD3 R11, PT, PT, R11, R10, R9 ;  /* 0x0000000a0b0b7210 */ /* 0x000fe20007ffe009 */
[----:B------:R-:W-:Y:S01]  /*1a00*/  IMAD R9, R133, 0xb, RZ ;  /* 0x0000000b85097824 */ /* 0x000fe200078e02ff */
[----:B------:R-:W-:Y:S01]  /*1a10*/  LOP3.LUT R23, R23, 0x3, RZ, 0xc0, !PT ;  /* 0x0000000317177812 */ /* 0x000fe200078ec0ff */
[----:B------:R-:W0:Y:S01]  /*1a20*/  LDCU UR32, c[0x0][0x3b0] ;  /* 0x00007600ff2077ac */ /* 0x000e220008000800 */
[----:B------:R-:W-:-:S02]  /*1a30*/  IADD3 R25, PT, PT, R27, R28, R25 ;  /* 0x0000001c1b197210 */ /* 0x000fc40007ffe019 */
[----:B------:R-:W-:Y:S02]  /*1a40*/  LOP3.LUT R20, R15, 0xf00, RZ, 0xe2, !PT ;  /* 0x00000f000f147812 */ /* 0x000fe400078ee2ff */
[----:B------:R-:W-:Y:S02]  /*1a50*/  IADD3 R21, PT, PT, R23, R24, R21 ;  /* 0x0000001817157210 */ /* 0x000fe40007ffe015 */
[----:B------:R-:W-:Y:S02]  /*1a60*/  LOP3.LUT R10, R25, 0xf, RZ, 0xc0, !PT ;  /* 0x0000000f190a7812 */ /* 0x000fe400078ec0ff */
[----:B------:R-:W-:Y:S02]  /*1a70*/  SHF.R.S32.HI R15, RZ, 0x1f, R9 ;  /* 0x0000001fff0f7819 */ /* 0x000fe40000011409 */
[----:B------:R-:W-:Y:S01]  /*1a80*/  IADD3 R14, P6, PT, R9, R160, RZ ;  /* 0x000000a0090e7210 */ /* 0x000fe20007fde0ff */
[----:B------:R-:W-:Y:S02]  /*1a90*/  IMAD R21, R21, 0x10, R10 ;  /* 0x0000001015157824 */ /* 0x000fe400078e020a */
[----:B------:R-:W-:-:S02]  /*1aa0*/  IMAD R19, R11, 0x1000, R20 ;  /* 0x000010000b137824 */ /* 0x000fc400078e0214 */
[----:B------:R-:W-:Y:S02]  /*1ab0*/  IMAD.X R15, R15, 0x1, R59, P6 ;  /* 0x000000010f0f7824 */ /* 0x000fe400030e063b */
[----:B------:R-:W-:Y:S02]  /*1ac0*/  IMAD R10, R133, 0xc, RZ ;  /* 0x0000000c850a7824 */ /* 0x000fe400078e02ff */
[----:B------:R-:W-:Y:S01]  /*1ad0*/  VIADD R11, R148, 0xfffffff1 ;  /* 0xfffffff1940b7836 */ /* 0x000fe20000000000 */
[----:B------:R0:W2:Y:S01]  /*1ae0*/  @!P5 LDG.E.U8 R195, desc[UR26][R14.64] ;  /* 0x0000001a0ec3d981 */ /* 0x0000a2000c1e1100 */
[----:B------:R-:W-:Y:S02]  /*1af0*/  LOP3.LUT R22, R21, 0xff, RZ, 0xc0, !PT ;  /* 0x000000ff15167812 */ /* 0x000fe400078ec0ff */
[----:B------:R-:W-:Y:S02]  /*1b00*/  SHF.R.S32.HI R23, RZ, 0x1f, R10 ;  /* 0x0000001fff177819 */ /* 0x000fe4000001140a */
[----:B------:R-:W-:-:S02]  /*1b10*/  IADD3 R20, P6, PT, R10, R160, RZ ;  /* 0x000000a00a147210 */ /* 0x000fc40007fde0ff */
[----:B------:R-:W-:Y:S01]  /*1b20*/  ISETP.GE.U32.AND P5, PT, R11, 0x7fffffb2, PT ;  /* 0x7fffffb20b00780c */ /* 0x000fe20003fa6070 */
[----:B------:R-:W-:Y:S02]  /*1b30*/  IMAD R11, R133, 0xd, RZ ;  /* 0x0000000d850b7824 */ /* 0x000fe400078e02ff */
[----:B------:R-:W-:Y:S02]  /*1b40*/  IMAD.IADD R19, R19, 0x1, R22 ;  /* 0x0000000113137824 */ /* 0x000fe400078e0216 */
[----:B------:R-:W-:Y:S01]  /*1b50*/  IMAD.X R21, R23, 0x1, R59, P6 ;  /* 0x0000000117157824 */ /* 0x000fe200030e063b */
[----:B------:R-:W-:Y:S01]  /*1b60*/  SHF.R.S32.HI R23, RZ, 0x1f, R11 ;  /* 0x0000001fff177819 */ /* 0x000fe2000001140b */
[----:B0-----:R-:W-:Y:S01]  /*1b70*/  VIADD R13, R148, 0xfffffff0 ;  /* 0xfffffff0940d7836 */ /* 0x001fe20000000000 */
[----:B------:R-:W-:Y:S01]  /*1b80*/  IADD3 R22, P6, PT, R11, R160, RZ ;  /* 0x000000a00b167210 */ /* 0x000fe20007fde0ff */
[----:B------:R-:W-:Y:S01]  /*1b90*/  IMAD R12, R133, 0xe, RZ ;  /* 0x0000000e850c7824 */ /* 0x000fe200078e02ff */
[----:B------:R-:W-:Y:S01]  /*1ba0*/  ISETP.GE.U32.AND P2, PT, R29, 0x7fffffb3, PT ;  /* 0x7fffffb31d00780c */ /* 0x000fe20003f46070 */
[----:B------:R0:W2:Y:S01]  /*1bb0*/  @!P4 LDG.E.U8 R208, desc[UR26][R20.64] ;  /* 0x0000001a14d0c981 */ /* 0x0000a2000c1e1100 */
[----:B------:R-:W-:Y:S01]  /*1bc0*/  ISETP.GE.U32.AND P4, PT, R13, 0x7fffffb1, PT ;  /* 0x7fffffb10d00780c */ /* 0x000fe20003f86070 */
[----:B------:R-:W-:Y:S01]  /*1bd0*/  IMAD.X R23, R23, 0x1, R59, P6 ;  /* 0x0000000117177824 */ /* 0x000fe200030e063b */
[----:B------:R-:W-:-:S02]  /*1be0*/  SHF.R.S32.HI R13, RZ, 0x1f, R12 ;  /* 0x0000001fff0d7819 */ /* 0x000fc4000001140c */
[----:B------:R-:W-:Y:S02]  /*1bf0*/  IADD3 R24, P6, PT, R12, R160, RZ ;  /* 0x000000a00c187210 */ /* 0x000fe40007fde0ff */
[----:B------:R-:W-:-:S03]  /*1c00*/  LOP3.LUT R65, R19, 0xffff, RZ, 0xc0, !PT ;  /* 0x0000ffff13417812 */ /* 0x000fc600078ec0ff */
[----:B------:R-:W-:Y:S01]  /*1c10*/  IMAD.X R25, R13, 0x1, R59, P6 ;  /* 0x000000010d197824 */ /* 0x000fe200030e063b */
[----:B------:R-:W-:Y:S01]  /*1c20*/  SHF.R.U32.HI R14, RZ, 0xe, R65 ;  /* 0x0000000eff0e7819 */ /* 0x000fe20000011641 */
[C---:B------:R-:W-:Y:S01]  /*1c30*/  IMAD R13, R133.reuse, 0xf, RZ ;  /* 0x0000000f850d7824 */ /* 0x040fe200078e02ff */
[----:B------:R-:W2:Y:S02]  /*1c40*/  @!P2 LDG.E.U8 R194, desc[UR26][R22.64] ;  /* 0x0000001a16c2a981 */ /* 0x000ea4000c1e1100 */
[----:B------:R-:W-:Y:S01]  /*1c50*/  LOP3.LUT P2, RZ, R14, 0x1, RZ, 0xc0, !PT ;  /* 0x000000010eff7812 */ /* 0x000fe2000784c0ff */
[----:B------:R-:W-:Y:S01]  /*1c60*/  IMAD R14, R133, 0x11, RZ ;  /* 0x00000011850e7824 */ /* 0x000fe200078e02ff */
[----:B------:R-:W-:Y:S01]  /*1c70*/  SHF.R.S32.HI R19, RZ, 0x1f, R13 ;  /* 0x0000001fff137819 */ /* 0x000fe2000001140d */
[----:B------:R1:W2:Y:S01]  /*1c80*/  @!P5 LDG.E.U8 R180, desc[UR26][R24.64] ;  /* 0x0000001a18b4d981 */ /* 0x0002a2000c1e1100 */
[----:B0-----:R-:W-:Y:S02]  /*1c90*/  IADD3 R20, P6, PT, R13, R160, RZ ;  /* 0x000000a00d147210 */ /* 0x001fe40007fde0ff */
[----:B------:R-:W-:-:S03]  /*1ca0*/  SHF.R.U32.HI R15, RZ, 0xd, R65 ;  /* 0x0000000dff0f7819 */ /* 0x000fc60000011641 */
[----:B------:R-:W-:Y:S01]  /*1cb0*/  IMAD.X R21, R19, 0x1, R59, P6 ;  /* 0x0000000113157824 */ /* 0x000fe200030e063b */
[----:B------:R-:W-:Y:S01]  /*1cc0*/  LOP3.LUT P5, RZ, R15, 0x1, RZ, 0xc0, !PT ;  /* 0x000000010fff7812 */ /* 0x000fe200078ac0ff */
[----:B------:R-:W-:Y:S01]  /*1cd0*/  IMAD R15, R133, 0x12, RZ ;  /* 0x00000012850f7824 */ /* 0x000fe200078e02ff */
[----:B------:R-:W-:Y:S01]  /*1ce0*/  SHF.R.S32.HI R19, RZ, 0x1f, R14 ;  /* 0x0000001fff137819 */ /* 0x000fe2000001140e */
[----:B-1----:R-:W-:Y:S01]  /*1cf0*/  VIADD R24, R148, 0xffffffcc ;  /* 0xffffffcc94187836 */ /* 0x002fe20000000000 */
[-C--:B------:R-:W-:Y:S01]  /*1d00*/  IADD3 R22, P6, PT, R14, R160.reuse, RZ ;  /* 0x000000a00e167210 */ /* 0x080fe20007fde0ff */
[----:B------:R0:W2:Y:S01]  /*1d10*/  @!P4 LDG.E.U8 R157, desc[UR26][R20.64] ;  /* 0x0000001a149dc981 */ /* 0x0000a2000c1e1100 */
[----:B------:R-:W-:Y:S02]  /*1d20*/  SHF.R.S32.HI R25, RZ, 0x1f, R15 ;  /* 0x0000001fff197819 */ /* 0x000fe4000001140f */
[----:B------:R-:W-:Y:S01]  /*1d30*/  ISETP.GE.U32.AND P4, PT, R24, 0x7fffff8d, PT ;  /* 0x7fffff8d1800780c */ /* 0x000fe20003f86070 */
[----:B------:R-:W-:Y:S01]  /*1d40*/  IMAD.X R23, R19, 0x1, R59, P6 ;  /* 0x0000000113177824 */ /* 0x000fe200030e063b */
[----:B------:R-:W-:Y:S01]  /*1d50*/  IADD3 R24, P6, PT, R15, R160, RZ ;  /* 0x000000a00f187210 */ /* 0x000fe20007fde0ff */
[----:B------:R-:W-:-:S02]  /*1d60*/  VIADD R19, R148, 0xffffffcd ;  /* 0xffffffcd94137836 */ /* 0x000fc40000000000 */
[C---:B------:R-:W-:Y:S02]  /*1d70*/  VIADD R26, R148.reuse, 0xffffffce ;  /* 0xffffffce941a7836 */ /* 0x040fe40000000000 */
[C---:B0-----:R-:W-:Y:S01]  /*1d80*/  VIADD R20, R148.reuse, 0xffffffc8 ;  /* 0xffffffc894147836 */ /* 0x041fe20000000000 */
[----:B------:R-:W-:Y:S01]  /*1d90*/  SEL R43, RZ, 0x1, P4 ;  /* 0x00000001ff2b7807 */ /* 0x000fe20002000000 */
[----:B------:R-:W-:Y:S01]  /*1da0*/  IMAD.X R25, R25, 0x1, R59, P6 ;  /* 0x0000000119197824 */ /* 0x000fe200030e063b */
[----:B------:R-:W-:Y:S01]  /*1db0*/  ISETP.GE.U32.AND P6, PT, R19, 0x7fffff8e, PT ;  /* 0x7fffff8e1300780c */ /* 0x000fe20003fc6070 */
[C---:B------:R-:W-:Y:S01]  /*1dc0*/  VIADD R19, R148.reuse, 0xffffffcf ;  /* 0xffffffcf94137836 */ /* 0x040fe20000000000 */
[----:B------:R-:W2:Y:S04]  /*1dd0*/  @P2 LDG.E.U8 R201, desc[UR26][R22.64] ;  /* 0x0000001a16c92981 */ /* 0x000ea8000c1e1100 */
[----:B------:R0:W2:Y:S01]  /*1de0*/  @P5 LDG.E.U8 R187, desc[UR26][R24.64] ;  /* 0x0000001a18bb5981 */ /* 0x0000a2000c1e1100 */
[----:B------:R-:W-:Y:S01]  /*1df0*/  ISETP.GE.U32.AND P5, PT, R19, 0x7fffff90, PT ;  /* 0x7fffff901300780c */ /* 0x000fe20003fa6070 */
[----:B------:R-:W-:Y:S01]  /*1e00*/  VIADD R19, R148, 0xffffffc9 ;  /* 0xffffffc994137836 */ /* 0x000fe20000000000 */
[----:B------:R-:W-:-:S02]  /*1e10*/  SEL R46, RZ, 0x1fffe, P6 ;  /* 0x0001fffeff2e7807 */ /* 0x000fc40003000000 */
[----:B------:R-:W-:Y:S02]  /*1e20*/  ISETP.GE.U32.AND P4, PT, R20, 0x7fffff89, PT ;  /* 0x7fffff891400780c */ /* 0x000fe40003f86070 */
[----:B------:R-:W-:Y:S01]  /*1e30*/  ISETP.GE.U32.AND P6, PT, R19, 0x7fffff8a, PT ;  /* 0x7fffff8a1300780c */ /* 0x000fe20003fc6070 */
[----:B------:R-:W-:Y:S01]  /*1e40*/  VIADD R19, R148, 0xffffffcb ;  /* 0xffffffcb94137836 */ /* 0x000fe20000000000 */
[----:B------:R-:W-:Y:S01]  /*1e50*/  ISETP.GE.U32.AND P2, PT, R26, 0x7fffff8f, PT ;  /* 0x7fffff8f1a00780c */ /* 0x000fe20003f46070 */
[C---:B------:R-:W-:Y:S01]  /*1e60*/  VIADD R20, R148.reuse, 0xffffffca ;  /* 0xffffffca94147836 */ /* 0x040fe20000000000 */
[----:B------:R-:W-:Y:S02]  /*1e70*/  SEL R33, RZ, 0x7fff8, P5 ;  /* 0x0007fff8ff217807 */ /* 0x000fe40002800000 */
[----:B------:R-:W-:Y:S02]  /*1e80*/  SEL R32, RZ, 0x4, P2 ;  /* 0x00000004ff207807 */ /* 0x000fe40001000000 */
[----:B------:R-:W-:Y:S01]  /*1e90*/  ISETP.GE.U32.AND P5, PT, R19, 0x7fffff8c, PT ;  /* 0x7fffff8c1300780c */ /* 0x000fe20003fa6070 */
[----:B------:R-:W-:Y:S01]  /*1ea0*/  VIADD R19, R148, 0xffffffc5 ;  /* 0xffffffc594137836 */ /* 0x000fe20000000000 */
[----:B------:R-:W-:Y:S01]  /*1eb0*/  ISETP.GE.U32.AND P2, PT, R20, 0x7fffff8b, PT ;  /* 0x7fffff8b1400780c */ /* 0x000fe20003f46070 */
[----:B------:R-:W-:Y:S01]  /*1ec0*/  VIADD R20, R148, 0xffffffc4 ;  /* 0xffffffc494147836 */ /* 0x000fe20000000000 */
[----:B------:R-:W-:-:S02]  /*1ed0*/  SEL R47, RZ, 0x1fffe, P6 ;  /* 0x0001fffeff2f7807 */ /* 0x000fc40003000000 */
[----:B------:R-:W-:Y:S02]  /*1ee0*/  SEL R50, RZ, 0x1, P4 ;  /* 0x00000001ff327807 */ /* 0x000fe40002000000 */
[----:B------:R-:W-:Y:S01]  /*1ef0*/  ISETP.GE.U32.AND P6, PT, R19, 0x7fffff86, PT ;  /* 0x7fffff861300780c */ /* 0x000fe20003fc6070 */
[----:B------:R-:W-:Y:S01]  /*1f00*/  VIADD R19, R148, 0xffffffc1 ;  /* 0xffffffc194137836 */ /* 0x000fe20000000000 */
[----:B------:R-:W-:Y:S01]  /*1f10*/  ISETP.GE.U32.AND P4, PT, R20, 0x7fffff85, PT ;  /* 0x7fffff851400780c */ /* 0x000fe20003f86070 */
[C---:B------:R-:W-:Y:S02]  /*1f20*/  VIADD R21, R148.reuse, 0xffffffc6 ;  /* 0xffffffc694157836 */ /* 0x040fe40000000000 */
[----:B------:R-:W-:Y:S01]  /*1f30*/  VIADD R20, R148, 0xffffffc7 ;  /* 0xffffffc794147836 */ /* 0x000fe20000000000 */
[----:B------:R-:W-:Y:S02]  /*1f40*/  SEL R48, RZ, 0x1, P4 ;  /* 0x00000001ff307807 */ /* 0x000fe40002000000 */
[----:B------:R-:W-:-:S02]  /*1f50*/  SEL R31, RZ, 0x4, P2 ;  /* 0x00000004ff1f7807 */ /* 0x000fc40001000000 */
[----:B------:R-:W-:Y:S02]  /*1f60*/  SEL R34, RZ, 0x7fff8, P5 ;  /* 0x0007fff8ff227807 */ /* 0x000fe40002800000 */
[----:B------:R-:W-:Y:S01]  /*1f70*/  ISETP.GE.U32.AND P4, PT, R19, 0x7fffff82, PT ;  /* 0x7fffff821300780c */ /* 0x000fe20003f86070 */
[----:B------:R-:W-:Y:S01]  /*1f80*/  VIADD R19, R148, 0xffffffc3 ;  /* 0xffffffc394137836 */ /* 0x000fe20000000000 */
[----:B------:R-:W-:Y:S02]  /*1f90*/  ISETP.GE.U32.AND P2, PT, R21, 0x7fffff87, PT ;  /* 0x7fffff871500780c */ /* 0x000fe40003f46070 */
[----:B------:R-:W-:Y:S01]  /*1fa0*/  ISETP.GE.U32.AND P5, PT, R20, 0x7fffff88, PT ;  /* 0x7fffff881400780c */ /* 0x000fe20003fa6070 */
[----:B------:R-:W-:Y:S01]  /*1fb0*/  VIADD R20, R148, 0xffffffc2 ;  /* 0xffffffc294147836 */ /* 0x000fe20000000000 */
[----:B------:R-:W-:Y:S02]  /*1fc0*/  SEL R29, RZ, 0x4, P2 ;  /* 0x00000004ff1d7807 */ /* 0x000fe40001000000 */
[----:B------:R-:W-:-:S02]  /*1fd0*/  SEL R45, RZ, 0x1fffe, P6 ;  /* 0x0001fffeff2d7807 */ /* 0x000fc40003000000 */
        /* <DEDUP_REMOVED lines=23> */
[----:B0-----:R-:W-:Y:S02]  /*2150*/  SEL R25, RZ, 0x4, P6 ;  /* 0x00000004ff197807 */ /* 0x001fe40003000000 */
        /* <DEDUP_REMOVED lines=9> */
[C---:B------:R-:W-:Y:S01]  /*21f0*/  VIADD R21, R148.reuse, 0xffffffd6 ;  /* 0xffffffd694157836 */ /* 0x040fe20000000000 */
[----:B------:R-:W-:Y:S01]  /*2200*/  SEL R37, RZ, 0x1fffe, P4 ;  /* 0x0001fffeff257807 */ /* 0x000fe20002000000 */
[----:B------:R-:W-:Y:S01]  /*2210*/  VIADD R20, R148, 0xffffffd7 ;  /* 0xffffffd794147836 */ /* 0x000fe20000000000 */
[----:B------:R-:W-:-:S02]  /*2220*/  SEL R38, RZ, 0x1, P5 ;  /* 0x00000001ff267807 */ /* 0x000fc40002800000 */
[----:B------:R-:W-:Y:S02]  /*2230*/  ISETP.GT.U32.AND P4, PT, R17, R90, PT ;  /* 0x0000005a1100720c */ /* 0x000fe40003f84070 */
[----:B------:R-:W-:Y:S02]  /*2240*/  SEL R23, RZ, 0x4, P6 ;  /* 0x00000004ff177807 */ /* 0x000fe40003000000 */
[----:B------:R-:W-:Y:S01]  /*2250*/  ISETP.GE.U32.AND P5, PT, R19, 0x7fffff91, PT ;  /* 0x7fffff911300780c */ /* 0x000fe20003fa6070 */
[----:B------:R-:W-:Y:S01]  /*2260*/  VIADD R19, R148, 0xffffffd1 ;  /* 0xffffffd194137836 */ /* 0x000fe20000000000 */
[----:B------:R-:W-:Y:S02]  /*2270*/  ISETP.GE.U32.AND P6, PT, R21, 0x7fffff97, PT ;  /* 0x7fffff971500780c */ /* 0x000fe40003fc6070 */
[----:B------:R-:W-:Y:S02]  /*2280*/  SEL R24, RZ, 0x7fff8, P2 ;  /* 0x0007fff8ff187807 */ /* 0x000fe40001000000 */
[----:B------:R-:W-:Y:S01]  /*2290*/  ISETP.GE.U32.AND P2, PT, R20, 0x7fffff98, PT ;  /* 0x7fffff981400780c */ /* 0x000fe20003f46070 */
[----:B------:R-:W-:Y:S01]  /*22a0*/  VIADD R20, R148, 0xffffffd2 ;  /* 0xffffffd294147836 */ /* 0x000fe20000000000 */
[----:B------:R-:W-:-:S02]  /*22b0*/  SEL R21, RZ, 0x4, P6 ;  /* 0x00000004ff157807 */ /* 0x000fc40003000000 */
[----:B------:R-:W-:Y:S01]  /*22c0*/  ISETP.GE.U32.AND P6, PT, R19, 0x7fffff92, PT ;  /* 0x7fffff921300780c */ /* 0x000fe20003fc6070 */
[----:B------:R-:W-:Y:S01]  /*22d0*/  VIADD R19, R148, 0xffffffd3 ;  /* 0xffffffd394137836 */ /* 0x000fe20000000000 */
[----:B------:R-:W-:Y:S02]  /*22e0*/  SEL R22, RZ, 0x7fff8, P2 ;  /* 0x0007fff8ff167807 */ /* 0x000fe40001000000 */
[----:B------:R-:W-:Y:S02]  /*22f0*/  SEL R36, RZ, 0x1, P5 ;  /* 0x00000001ff247807 */ /* 0x000fe40002800000 */
[----:B------:R-:W-:Y:S02]  /*2300*/  ISETP.GT.U32.AND P2, PT, R17, R92, PT ;  /* 0x0000005c1100720c */ /* 0x000fe40003f44070 */
[----:B------:R-:W-:Y:S01]  /*2310*/  ISETP.GE.U32.AND P5, PT, R20, 0x7fffff93, PT ;  /* 0x7fffff931400780c */ /* 0x000fe20003fa6070 */
[----:B------:R-:W-:Y:S01]  /*2320*/  VIADD R20, R148, 0xffffffff ;  /* 0xffffffff94147836 */ /* 0x000fe20000000000 */
[----:B------:R-:W-:Y:S01]  /*2330*/  SEL R35, RZ, 0x1fffe, P6 ;  /* 0x0001fffeff237807 */ /* 0x000fe20003000000 */
[----:B------:R-:W-:Y:S01]  /*2340*/  @!P4 IMAD.IADD R90, R90, 0x1, -R17 ;  /* 0x000000015a5ac824 */ /* 0x000fe200078e0a11 */
[----:B------:R-:W-:-:S02]  /*2350*/  ISETP.GE.U32.AND P6, PT, R19, 0x7fffff94, PT ;  /* 0x7fffff941300780c */ /* 0x000fc40003fc6070 */
[----:B------:R-:W-:Y:S02]  /*2360*/  SEL R19, RZ, 0x4, P5 ;  /* 0x00000004ff137807 */ /* 0x000fe40002800000 */
[----:B------:R-:W-:Y:S02]  /*2370*/  ISETP.GE.U32.AND P5, PT, R20, 0x7fffffc0, PT ;  /* 0x7fffffc01400780c */ /* 0x000fe40003fa6070 */
[----:B------:R-:W-:Y:S02]  /*2380*/  SEL R20, RZ, 0x7fff8, P6 ;  /* 0x0007fff8ff147807 */ /* 0x000fe40003000000 */
[----:B------:R-:W-:Y:S01]  /*2390*/  ISETP.GT.U32.AND P6, PT, R17, R90, PT ;  /* 0x0000005a1100720c */ /* 0x000fe20003fc4070 */
[----:B------:R-:W-:Y:S01]  /*23a0*/  @!P2 IMAD.IADD R92, R92, 0x1, -R17 ;  /* 0x000000015c5ca824 */ /* 0x000fe200078e0a11 */
[----:B------:R-:W-:Y:S02]  /*23b0*/  IABS R94, R56 ;  /* 0x00000038005e7213 */ /* 0x000fe40000000000 */
[----:B------:R-:W-:-:S02]  /*23c0*/  IABS R96, R57 ;  /* 0x0000003900607213 */ /* 0x000fc40000000000 */
[C---:B------:R-:W-:Y:S01]  /*23d0*/  ISETP.GT.U32.AND P2, PT, R17.reuse, R92, PT ;  /* 0x0000005c1100720c */ /* 0x040fe20003f44070 */
[C---:B------:R-:W-:Y:S01]  /*23e0*/  IMAD.HI.U32 R51, R18.reuse, R94, RZ ;  /* 0x0000005e12337227 */ /* 0x040fe200078e00ff */
[----:B------:R-:W-:Y:S01]  /*23f0*/  ISETP.GT.U32.AND P4, PT, R17, R93, PT ;  /* 0x0000005d1100720c */ /* 0x000fe20003f84070 */
[----:B------:R0:W2:Y:S02]  /*2400*/  @!P5 LDG.E.U8 R216, desc[UR26][R58.64] ;  /* 0x0000001a3ad8d981 */ /* 0x0000a4000c1e1100 */
[----:B------:R-:W-:-:S04]  /*2410*/  IMAD.HI.U32 R52, R18, R96, RZ ;  /* 0x0000006012347227 */ /* 0x000fc800078e00ff */
[----:B------:R-:W-:Y:S01]  /*2420*/  @!P6 IMAD.IADD R90, R90, 0x1, -R17 ;  /* 0x000000015a5ae824 */ /* 0x000fe200078e0a11 */
[----:B------:R-:W-:Y:S01]  /*2430*/  ISETP.GE.AND P6, PT, R16, RZ, PT ;  /* 0x000000ff1000720c */ /* 0x000fe20003fc6270 */
[----:B------:R-:W-:Y:S01]  /*2440*/  IMAD.MOV R51, RZ, RZ, -R51 ;  /* 0x000000ffff337224 */ /* 0x000fe200078e0a33 */
[C---:B------:R-:W-:Y:S01]  /*2450*/  ISETP.GT.U32.AND P5, PT, R17.reuse, R117, PT ;  /* 0x000000751100720c */ /* 0x040fe20003fa4070 */
[----:B------:R-:W-:Y:S02]  /*2460*/  IMAD.MOV R52, RZ, RZ, -R52 ;  /* 0x000000ffff347224 */ /* 0x000fe400078e0a34 */
[----:B------:R-:W-:Y:S02]  /*2470*/  @!P2 IMAD.IADD R92, R92, 0x1, -R17 ;  /* 0x000000015c5ca824 */ /* 0x000fe400078e0a11 */
[C---:B------:R-:W-:Y:S02]  /*2480*/  IMAD R94, R17.reuse, R51, R94 ;  /* 0x00000033115e7224 */ /* 0x040fe400078e025e */
[----:B------:R-:W-:-:S02]  /*2490*/  IMAD R96, R17, R52, R96 ;  /* 0x0000003411607224 */ /* 0x000fc400078e0260 */
[----:B------:R-:W-:Y:S02]  /*24a0*/  @!P3 IMAD.MOV R92, RZ, RZ, -R92 ;  /* 0x000000ffff5cb224 */ /* 0x000fe400078e0a5c */
[----:B------:R-:W-:Y:S01]  /*24b0*/  @!P6 IMAD.MOV R90, RZ, RZ, -R90 ;  /* 0x000000ffff5ae224 */ /* 0x000fe200078e0a5a */
[C---:B------:R-:W-:Y:S02]  /*24c0*/  ISETP.GT.U32.AND P6, PT, R17.reuse, R94, PT ;  /* 0x0000005e1100720c */ /* 0x040fe40003fc4070 */
[----:B------:R-:W-:Y:S01]  /*24d0*/  ISETP.GT.U32.AND P3, PT, R17, R96, PT ;  /* 0x000000601100720c */ /* 0x000fe20003f64070 */
[--C-:B------:R-:W-:Y:S02]  /*24e0*/  @!P4 IMAD.IADD R93, R93, 0x1, -R17.reuse ;  /* 0x000000015d5dc824 */ /* 0x100fe400078e0a11 */
[----:B------:R-:W-:Y:S01]  /*24f0*/  @!P5 IMAD.IADD R117, R117, 0x1, -R17 ;  /* 0x000000017575d824 */ /* 0x000fe200078e0a11 */
[----:B------:R-:W-:Y:S02]  /*2500*/  ISETP.GE.AND P2, PT, R55, RZ, PT ;  /* 0x000000ff3700720c */ /* 0x000fe40003f46270 */
[----:B------:R-:W-:-:S02]  /*2510*/  ISETP.GT.U32.AND P4, PT, R17, R93, PT ;  /* 0x0000005d1100720c */ /* 0x000fc40003f84070 */
[----:B------:R-:W-:Y:S02]  /*2520*/  ISETP.GT.U32.AND P5, PT, R17, R117, PT ;  /* 0x000000751100720c */ /* 0x000fe40003fa4070 */
[----:B------:R-:W-:Y:S02]  /*2530*/  IABS R97, R53 ;  /* 0x0000003500617213 */ /* 0x000fe40000000000 */
[----:B------:R-:W-:Y:S01]  /*2540*/  LOP3.LUT R55, R16, 0xe, RZ, 0xfc, !PT ;  /* 0x0000000e10377812 */ /* 0x000fe200078efcff */
[--C-:B------:R-:W-:Y:S02]  /*2550*/  @!P6 IMAD.IADD R94, R94, 0x1, -R17.reuse ;  /* 0x000000015e5ee824 */ /* 0x100fe400078e0a11 */
[----:B------:R-:W-:Y:S01]  /*2560*/  @!P3 IMAD.IADD R96, R96, 0x1, -R17 ;  /* 0x000000016060b824 */ /* 0x000fe200078e0a11 */
[----:B------:R-:W-:Y:S01]  /*2570*/  IABS R98, R55 ;  /* 0x0000003700627213 */ /* 0x000fe20000000000 */
[----:B------:R-:W-:Y:S01]  /*2580*/  IMAD.HI.U32 R51, R18, R97, RZ ;  /* 0x0000006112337227 */ /* 0x000fe200078e00ff */
[----:B------:R-:W-:-:S02]  /*2590*/  IABS R100, R60 ;  /* 0x0000003c00647213 */ /* 0x000fc40000000000 */
[C---:B------:R-:W-:Y:S01]  /*25a0*/  ISETP.GT.U32.AND P6, PT, R17.reuse, R94, PT ;  /* 0x0000005e1100720c */ /* 0x040fe20003fc4070 */
[----:B------:R-:W-:Y:S01]  /*25b0*/  IMAD.MOV R52, RZ, RZ, -R51 ;  /* 0x000000ffff347224 */ /* 0x000fe200078e0a33 */
[----:B------:R-:W-:Y:S01]  /*25c0*/  ISETP.GT.U32.AND P3, PT, R17, R96, PT ;  /* 0x000000601100720c */ /* 0x000fe20003f64070 */
[----:B------:R-:W-:-:S04]  /*25d0*/  IMAD.HI.U32 R51, R18, R98, RZ ;  /* 0x0000006212337227 */ /* 0x000fc800078e00ff */
[--C-:B------:R-:W-:Y:S01]  /*25e0*/  @!P4 IMAD.IADD R93, R93, 0x1, -R17.reuse ;  /* 0x000000015d5dc824 */ /* 0x100fe200078e0a11 */
[----:B------:R-:W-:Y:S01]  /*25f0*/  ISETP.GE.AND P4, PT, R54, RZ, PT ;  /* 0x000000ff3600720c */ /* 0x000fe20003f86270 */
[----:B------:R-:W-:Y:S01]  /*2600*/  @!P5 IMAD.IADD R117, R117, 0x1, -R17 ;  /* 0x000000017575d824 */ /* 0x000fe200078e0a11 */
[----:B------:R-:W-:Y:S01]  /*2610*/  ISETP.GE.AND P5, PT, R56, RZ, PT ;  /* 0x000000ff3800720c */ /* 0x000fe20003fa6270 */
[----:B------:R-:W-:Y:S02]  /*2620*/  IMAD R97, R17, R52, R97 ;  /* 0x0000003411617224 */ /* 0x000fe400078e0261 */
[----:B------:R-:W-:-:S04]  /*2630*/  IMAD.HI.U32 R52, R18, R100, RZ ;  /* 0x0000006412347227 */ /* 0x000fc800078e00ff */
[----:B------:R-:W-:Y:S02]  /*2640*/  IMAD.MOV R51, RZ, RZ, -R51 ;  /* 0x000000ffff337224 */ /* 0x000fe400078e0a33 */
[----:B------:R-:W-:Y:S02]  /*2650*/  IMAD.MOV R52, RZ, RZ, -R52 ;  /* 0x000000ffff347224 */ /* 0x000fe400078e0a34 */
[C---:B------:R-:W-:Y:S02]  /*2660*/  IMAD R98, R17.reuse, R51, R98 ;  /* 0x0000003311627224 */ /* 0x040fe400078e0262 */
[--C-:B------:R-:W-:Y:S02]  /*2670*/  @!P6 IMAD.IADD R94, R94, 0x1, -R17.reuse ;  /* 0x000000015e5ee824 */ /* 0x100fe400078e0a11 */
[C---:B------:R-:W-:Y:S02]  /*2680*/  IMAD R100, R17.reuse, R52, R100 ;  /* 0x0000003411647224 */ /* 0x040fe400078e0264 */
[----:B------:R-:W-:Y:S01]  /*2690*/  @!P3 IMAD.IADD R96, R96, 0x1, -R17 ;  /* 0x000000016060b824 */ /* 0x000fe200078e0a11 */
[C---:B------:R-:W-:Y:S01]  /*26a0*/  ISETP.GT.U32.AND P3, PT, R17.reuse, R98, PT ;  /* 0x000000621100720c */ /* 0x040fe20003f64070 */
[----:B------:R-:W-:Y:S01]  /*26b0*/  @!P4 IMAD.MOV R117, RZ, RZ, -R117 ;  /* 0x000000ffff75c224 */ /* 0x000fe200078e0a75 */
[C---:B------:R-:W-:Y:S01]  /*26c0*/  ISETP.GT.U32.AND P4, PT, R17.reuse, R97, PT ;  /* 0x000000611100720c */ /* 0x040fe20003f84070 */
[----:B------:R-:W-:Y:S01]  /*26d0*/  @!P5 IMAD.MOV R94, RZ, RZ, -R94 ;  /* 0x000000ffff5ed224 */ /* 0x000fe200078e0a5e */
[----:B------:R-:W-:-:S02]  /*26e0*/  ISETP.GT.U32.AND P5, PT, R17, R100, PT ;  /* 0x000000641100720c */ /* 0x000fc40003fa4070 */
[----:B------:R-:W-:Y:S02]  /*26f0*/  ISETP.GE.AND P6, PT, R53, RZ, PT ;  /* 0x000000ff3500720c */ /* 0x000fe40003fc6270 */
[----:B------:R-:W-:Y:S01]  /*2700*/  LOP3.LUT R53, R16, 0x12, RZ, 0xfc, !PT ;  /* 0x0000001210357812 */ /* 0x000fe200078efcff */
[----:B------:R-:W-:Y:S01]  /*2710*/  @!P2 IMAD.MOV R93, RZ, RZ, -R93 ;  /* 0x000000ffff5da224 */ /* 0x000fe200078e0a5d */
[----:B------:R-:W-:Y:S02]  /*2720*/  ISETP.GE.AND P2, PT, R57, RZ, PT ;  /* 0x000000ff3900720c */ /* 0x000fe40003f46270 */
[----:B------:R-:W-:Y:S01]  /*2730*/  IABS R101, R53 ;  /* 0x0000003500657213 */ /* 0x000fe20000000000 */
[--C-:B------:R-:W-:Y:S01]  /*2740*/  @!P3 IMAD.IADD R98, R98, 0x1, -R17.reuse ;  /* 0x000000016262b824 */ /* 0x100fe200078e0a11 */
[----:B------:R-:W-:Y:S01]  /*2750*/  LOP3.LUT R57, R16, 0x16, RZ, 0xfc, !PT ;  /* 0x0000001610397812 */ /* 0x000fe200078efcff */
[--C-:B------:R-:W-:Y:S02]  /*2760*/  @!P4 IMAD.IADD R97, R97, 0x1, -R17.reuse ;  /* 0x000000016161c824 */ /* 0x100fe400078e0a11 */
[----:B------:R-:W-:Y:S01]  /*2770*/  @!P5 IMAD.IADD R100, R100, 0x1, -R17 ;  /* 0x000000016464d824 */ /* 0x000fe200078e0a11 */
[----:B------:R-:W-:Y:S01]  /*2780*/  IABS R104, R57 ;  /* 0x0000003900687213 */ /* 0x000fe20000000000 */
[----:B------:R-:W-:Y:S01]  /*2790*/  IMAD.HI.U32 R51, R18, R101, RZ ;  /* 0x0000006512337227 */ /* 0x000fe200078e00ff */
[----:B------:R-:W-:-:S02]  /*27a0*/  ISETP.GT.U32.AND P3, PT, R17, R98, PT ;  /* 0x000000621100720c */ /* 0x000fc40003f64070 */
[----:B------:R-:W-:Y:S01]  /*27b0*/  LOP3.LUT R56, R16, 0x14, RZ, 0xfc, !PT ;  /* 0x0000001410387812 */ /* 0x000fe200078efcff */
[----:B------:R-:W-:Y:S01]  /*27c0*/  IMAD.MOV R54, RZ, RZ, -R51 ;  /* 0x000000ffff367224 */ /* 0x000fe200078e0a33 */
[C---:B------:R-:W-:Y:S01]  /*27d0*/  ISETP.GT.U32.AND P4, PT, R17.reuse, R97, PT ;  /* 0x000000611100720c */ /* 0x040fe20003f84070 */
[C---:B------:R-:W-:Y:S01]  /*27e0*/  IMAD.HI.U32 R51, R18.reuse, R104, RZ ;  /* 0x0000006812337227 */ /* 0x040fe200078e00ff */
[C---:B------:R-:W-:Y:S02]  /*27f0*/  ISETP.GT.U32.AND P5, PT, R17.reuse, R100, PT ;  /* 0x000000641100720c */ /* 0x040fe40003fa4070 */
[----:B------:R-:W-:Y:S01]  /*2800*/  IABS R102, R56 ;  /* 0x0000003800667213 */ /* 0x000fe20000000000 */
[----:B------:R-:W-:Y:S02]  /*2810*/  IMAD R101, R17, R54, R101 ;  /* 0x0000003611657224 */ /* 0x000fe400078e0265 */
[----:B------:R-:W-:Y:S02]  /*2820*/  IMAD.MOV R51, RZ, RZ, -R51 ;  /* 0x000000ffff337224 */ /* 0x000fe400078e0a33 */
[----:B------:R-:W-:-:S04]  /*2830*/  IMAD.HI.U32 R52, R18, R102, RZ ;  /* 0x0000006612347227 */ /* 0x000fc800078e00ff */
[--C-:B------:R-:W-:Y:S01]  /*2840*/  @!P3 IMAD.IADD R98, R98, 0x1, -R17.reuse ;  /* 0x000000016262b824 */ /* 0x100fe200078e0a11 */
[C---:B------:R-:W-:Y:S01]  /*2850*/  ISETP.GT.U32.AND P3, PT, R17.reuse, R101, PT ;  /* 0x000000651100720c */ /* 0x040fe20003f64070 */
[----:B------:R-:W-:Y:S02]  /*2860*/  IMAD R104, R17, R51, R104 ;  /* 0x0000003311687224 */ /* 0x000fe400078e0268 */
[----:B------:R-:W-:Y:S02]  /*2870*/  IMAD.MOV R52, RZ, RZ, -R52 ;  /* 0x000000ffff347224 */ /* 0x000fe400078e0a34 */
[--C-:B------:R-:W-:Y:S01]  /*2880*/  @!P4 IMAD.IADD R97, R97, 0x1, -R17.reuse ;  /* 0x000000016161c824 */ /* 0x100fe200078e0a11 */
[----:B------:R-:W-:Y:S01]  /*2890*/  ISETP.GE.AND P4, PT, R60, RZ, PT ;  /* 0x000000ff3c00720c */ /* 0x000fe20003f86270 */
[----:B------:R-:W-:Y:S01]  /*28a0*/  @!P5 IMAD.IADD R100, R100, 0x1, -R17 ;  /* 0x000000016464d824 */ /* 0x000fe200078e0a11 */
[C---:B------:R-:W-:Y:S01]  /*28b0*/  ISETP.GT.U32.AND P5, PT, R17.reuse, R104, PT ;  /* 0x000000681100720c */ /* 0x040fe20003fa4070 */
[----:B------:R-:W-:Y:S01]  /*28c0*/  IMAD R102, R17, R52, R102 ;  /* 0x0000003411667224 */ /* 0x000fe200078e0266 */
[----:B------:R-:W-:Y:S01]  /*28d0*/  LOP3.LUT R60, R16, 0x18, RZ, 0xfc, !PT ;  /* 0x00000018103c7812 */ /* 0x000fe200078efcff */
[----:B------:R-:W-:-:S03]  /*28e0*/  @!P6 IMAD.MOV R97, RZ, RZ, -R97 ;  /* 0x000000ffff61e224 */ /* 0x000fc600078e0a61 */
[----:B------:R-:W-:Y:S01]  /*28f0*/  ISETP.GT.U32.AND P6, PT, R17, R102, PT ;  /* 0x000000661100720c */ /* 0x000fe20003fc4070 */
[--C-:B------:R-:W-:Y:S01]  /*2900*/  @!P3 IMAD.IADD R101, R101, 0x1, -R17.reuse ;  /* 0x000000016565b824 */ /* 0x100fe200078e0a11 */
[----:B------:R-:W-:Y:S01]  /*2910*/  IABS R105, R60 ;  /* 0x0000003c00697213 */ /* 0x000fe20000000000 */
[----:B------:R-:W-:Y:S01]  /*2920*/  @!P2 IMAD.MOV R96, RZ, RZ, -R96 ;  /* 0x000000ffff60a224 */ /* 0x000fe200078e0a60 */
[----:B------:R-:W-:Y:S01]  /*2930*/  ISETP.GE.AND P2, PT, R55, RZ, PT ;  /* 0x000000ff3700720c */ /* 0x000fe20003f46270 */
[----:B------:R-:W-:Y:S01]  /*2940*/  @!P4 IMAD.MOV R100, RZ, RZ, -R100 ;  /* 0x000000ffff64c224 */ /* 0x000fe200078e0a64 */
[----:B------:R-:W-:Y:S01]  /*2950*/  IABS R106, R61 ;  /* 0x0000003d006a7213 */ /* 0x000fe20000000000 */
[----:B------:R-:W-:Y:S01]  /*2960*/  @!P5 IMAD.IADD R104, R104, 0x1, -R17 ;  /* 0x000000016868d824 */ /* 0x000fe200078e0a11 */
[----:B------:R-:W-:Y:S01]  /*2970*/  ISETP.GT.U32.AND P4, PT, R17, R101, PT ;  /* 0x000000651100720c */ /* 0x000fe20003f84070 */
[----:B------:R-:W-:-:S03]  /*2980*/  IMAD.HI.U32 R51, R18, R105, RZ ;  /* 0x0000006912337227 */ /* 0x000fc600078e00ff */
[C---:B------:R-:W-:Y:S01]  /*2990*/  ISETP.GT.U32.AND P5, PT, R17.reuse, R104, PT ;  /* 0x000000681100720c */ /* 0x040fe20003fa4070 */
[----:B------:R-:W-:Y:S02]  /*29a0*/  @!P6 IMAD.IADD R102, R102, 0x1, -R17 ;  /* 0x000000016666e824 */ /* 0x000fe400078e0a11 */
[----:B------:R-:W-:Y:S02]  /*29b0*/  IMAD.MOV R52, RZ, RZ, -R51 ;  /* 0x000000ffff347224 */ /* 0x000fe400078e0a33 */
[----:B------:R-:W-:Y:S01]  /*29c0*/  IMAD.HI.U32 R51, R18, R106, RZ ;  /* 0x0000006a12337227 */ /* 0x000fe200078e00ff */
[----:B------:R-:W-:-:S03]  /*29d0*/  ISETP.GT.U32.AND P6, PT, R17, R102, PT ;  /* 0x000000661100720c */ /* 0x000fc60003fc4070 */
[----:B------:R-:W-:Y:S02]  /*29e0*/  IMAD R105, R17, R52, R105 ;  /* 0x0000003411697224 */ /* 0x000fe400078e0269 */
[----:B------:R-:W-:Y:S02]  /*29f0*/  IMAD.MOV R51, RZ, RZ, -R51 ;  /* 0x000000ffff337224 */ /* 0x000fe400078e0a33 */
[----:B------:R-:W-:Y:S01]  /*2a00*/  @!P2 IMAD.MOV R98, RZ, RZ, -R98 ;  /* 0x000000ffff62a224 */ /* 0x000fe200078e0a62 */
[----:B------:R-:W-:Y:S01]  /*2a10*/  ISETP.GE.AND P2, PT, R53, RZ, PT ;  /* 0x000000ff3500720c */ /* 0x000fe20003f46270 */
[--C-:B------:R-:W-:Y:S01]  /*2a20*/  @!P4 IMAD.IADD R101, R101, 0x1, -R17.reuse ;  /* 0x000000016565c824 */ /* 0x100fe200078e0a11 */
[----:B------:R-:W-:Y:S01]  /*2a30*/  IABS R53, R63 ;  /* 0x0000003f00357213 */ /* 0x000fe20000000000 */
[C---:B------:R-:W-:Y:S01]  /*2a40*/  IMAD R106, R17.reuse, R51, R106 ;  /* 0x00000033116a7224 */ /* 0x040fe200078e026a */
[----:B------:R-:W-:Y:S01]  /*2a50*/  ISETP.GT.U32.AND P4, PT, R17, R105, PT ;  /* 0x000000691100720c */ /* 0x000fe20003f84070 */
[----:B------:R-:W-:Y:S01]  /*2a60*/  @!P5 IMAD.IADD R104, R104, 0x1, -R17 ;  /* 0x000000016868d824 */ /* 0x000fe200078e0a11 */
[----:B------:R-:W-:Y:S01]  /*2a70*/  IABS R55, R67 ;  /* 0x0000004300377213 */ /* 0x000fe20000000000 */
[----:B------:R-:W-:Y:S01]  /*2a80*/  IMAD.HI.U32 R51, R18, R53, RZ ;  /* 0x0000003512337227 */ /* 0x000fe200078e00ff */
[----:B------:R-:W-:-:S02]  /*2a90*/  ISETP.GE.AND P3, PT, R56, RZ, PT ;  /* 0x000000ff3800720c */ /* 0x000fc40003f66270 */
[----:B------:R-:W-:Y:S01]  /*2aa0*/  ISETP.GT.U32.AND P5, PT, R17, R106, PT ;  /* 0x0000006a1100720c */ /* 0x000fe20003fa4070 */
[----:B------:R-:W-:Y:S01]  /*2ab0*/  @!P6 IMAD.IADD R102, R102, 0x1, -R17 ;  /* 0x000000016666e824 */ /* 0x000fe200078e0a11 */
[----:B------:R-:W-:Y:S01]  /*2ac0*/  ISETP.GE.AND P6, PT, R57, RZ, PT ;  /* 0x000000ff3900720c */ /* 0x000fe20003fc6270 */
[----:B------:R-:W-:Y:S01]  /*2ad0*/  IMAD.HI.U32 R52, R18, R55, RZ ;  /* 0x0000003712347227 */ /* 0x000fe200078e00ff */
[----:B------:R-:W-:-:S03]  /*2ae0*/  LOP3.LUT R57, R16, 0x20, RZ, 0xfc, !PT ;  /* 0x0000002010397812 */ /* 0x000fc600078efcff */
[----:B------:R-:W-:Y:S02]  /*2af0*/  IMAD.MOV R54, RZ, RZ, -R51 ;  /* 0x000000ffff367224 */ /* 0x000fe400078e0a33 */
[----:B------:R-:W-:Y:S01]  /*2b00*/  IMAD.MOV R56, RZ, RZ, -R52 ;  /* 0x000000ffff387224 */ /* 0x000fe200078e0a34 */
[----:B------:R-:W-:Y:S01]  /*2b10*/  IABS R51, R57 ;  /* 0x0000003900337213 */ /* 0x000fe20000000000 */
[----:B------:R-:W-:Y:S02]  /*2b20*/  @!P4 IMAD.IADD R105, R105, 0x1, -R17 ;  /* 0x000000016969c824 */ /* 0x000fe400078e0a11 */
[C---:B------:R-:W-:Y:S02]  /*2b30*/  IMAD R52, R17.reuse, R54, R53 ;  /* 0x0000003611347224 */ /* 0x040fe400078e0235 */
[----:B------:R-:W-:Y:S02]  /*2b40*/  @!P5 IMAD.IADD R106, R106, 0x1, -R17 ;  /* 0x000000016a6ad824 */ /* 0x000fe400078e0a11 */
[----:B------:R-:W-:Y:S01]  /*2b50*/  @!P2 IMAD.MOV R101, RZ, RZ, -R101 ;  /* 0x000000ffff65a224 */ /* 0x000fe200078e0a65 */
[C---:B------:R-:W-:Y:S01]  /*2b60*/  ISETP.GT.U32.AND P2, PT, R17.reuse, R105, PT ;  /* 0x000000691100720c */ /* 0x040fe20003f44070 */
[----:B------:R-:W-:Y:S01]  /*2b70*/  @!P3 IMAD.MOV R102, RZ, RZ, -R102 ;  /* 0x000000ffff66b224 */ /* 0x000fe200078e0a66 */
[C---:B------:R-:W-:Y:S01]  /*2b80*/  ISETP.GT.U32.AND P3, PT, R17.reuse, R52, PT ;  /* 0x000000341100720c */ /* 0x040fe20003f64070 */
[----:B------:R-:W-:Y:S01]  /*2b90*/  IMAD R54, R17, R56, R55 ;  /* 0x0000003811367224 */ /* 0x000fe200078e0237 */
[----:B------:R-:W-:Y:S01]  /*2ba0*/  LOP3.LUT R55, R16, 0x22, RZ, 0xfc, !PT ;  /* 0x0000002210377812 */ /* 0x000fe200078efcff */
[----:B------:R-:W-:Y:S01]  /*2bb0*/  IMAD.MOV.U32 R53, RZ, RZ, R51 ;  /* 0x000000ffff357224 */ /* 0x000fe200078e0033 */
[----:B------:R-:W-:-:S02]  /*2bc0*/  ISETP.GE.AND P4, PT, R60, RZ, PT ;  /* 0x000000ff3c00720c */ /* 0x000fc40003f86270 */
[----:B------:R-:W-:Y:S01]  /*2bd0*/  ISETP.GT.U32.AND P5, PT, R17, R106, PT ;  /* 0x0000006a1100720c */ /* 0x000fe20003fa4070 */
[----:B------:R-:W-:Y:S01]  /*2be0*/  IMAD.HI.U32 R51, R18, R53, RZ ;  /* 0x0000003512337227 */ /* 0x000fe200078e00ff */
[----:B------:R-:W-:-:S03]  /*2bf0*/  IABS R60, R55 ;  /* 0x00000037003c7213 */ /* 0x000fc60000000000 */
[----:B------:R-:W-:Y:S02]  /*2c00*/  IMAD.MOV R56, RZ, RZ, -R51 ;  /* 0x000000ffff387224 */ /* 0x000fe400078e0a33 */
[----:B------:R-:W-:Y:S01]  /*2c10*/  IMAD.HI.U32 R51, R18, R60, RZ ;  /* 0x0000003c12337227 */ /* 0x000fe200078e00ff */
[----:B------:R-:W-:-:S03]  /*2c20*/  IABS R62, R69 ;  /* 0x00000045003e7213 */ /* 0x000fc60000000000 */
[----:B------:R-:W-:Y:S02]  /*2c30*/  IMAD R56, R17, R56, R53 ;  /* 0x0000003811387224 */ /* 0x000fe400078e0235 */
[--C-:B------:R-:W-:Y:S02]  /*2c40*/  @!P2 IMAD.IADD R105, R105, 0x1, -R17.reuse ;  /* 0x000000016969a824 */ /* 0x100fe400078e0a11 */
[----:B------:R-:W-:Y:S02]  /*2c50*/  @!P3 IMAD.IADD R52, R52, 0x1, -R17 ;  /* 0x000000013434b824 */ /* 0x000fe400078e0a11 */
[----:B------:R-:W-:Y:S02]  /*2c60*/  IMAD.MOV R51, RZ, RZ, -R51 ;  /* 0x000000ffff337224 */ /* 0x000fe400078e0a33 */
[----:B------:R-:W-:Y:S01]  /*2c70*/  @!P5 IMAD.IADD R106, R106, 0x1, -R17 ;  /* 0x000000016a6ad824 */ /* 0x000fe200078e0a11 */
[C---:B------:R-:W-:Y:S01]  /*2c80*/  ISETP.GT.U32.AND P5, PT, R17.reuse, R56, PT ;  /* 0x000000381100720c */ /* 0x040fe20003fa4070 */
[----:B------:R-:W-:Y:S01]  /*2c90*/  @!P4 IMAD.MOV R105, RZ, RZ, -R105 ;  /* 0x000000ffff69c224 */ /* 0x000fe200078e0a69 */
[C---:B------:R-:W-:Y:S01]  /*2ca0*/  ISETP.GT.U32.AND P4, PT, R17.reuse, R52, PT ;  /* 0x000000341100720c */ /* 0x040fe20003f84070 */
[----:B------:R-:W-:-:S02]  /*2cb0*/  IMAD R60, R17, R51, R60 ;  /* 0x00000033113c7224 */ /* 0x000fc400078e023c */
[----:B------:R-:W-:-:S04]  /*2cc0*/  IMAD.HI.U32 R51, R18, R62, RZ ;  /* 0x0000003e12337227 */ /* 0x000fc800078e00ff */
[----:B------:R-:W-:Y:S01]  /*2cd0*/  @!P6 IMAD.MOV R104, RZ, RZ, -R104 ;  /* 0x000000ffff68e224 */ /* 0x000fe200078e0a68 */
[----:B------:R-:W-:Y:S01]  /*2ce0*/  ISETP.GT.U32.AND P6, PT, R17, R54, PT ;  /* 0x000000361100720c */ /* 0x000fe20003fc4070 */
[----:B------:R-:W-:-:S04]  /*2cf0*/  IMAD.MOV R51, RZ, RZ, -R51 ;  /* 0x000000ffff337224 */ /* 0x000fc800078e0a33 */
[----:B------:R-:W-:Y:S01]  /*2d00*/  IMAD R62, R17, R51, R62 ;  /* 0x00000033113e7224 */ /* 0x000fe200078e023e */
[----:B------:R-:W-:Y:S01]  /*2d10*/  ISETP.GE.AND P2, PT, R61, RZ, PT ;  /* 0x000000ff3d00720c */ /* 0x000fe20003f46270 */
[--C-:B------:R-:W-:Y:S02]  /*2d20*/  @!P5 IMAD.IADD R56, R56, 0x1, -R17.reuse ;  /* 0x000000013838d824 */ /* 0x100fe400078e0a11 */
[--C-:B------:R-:W-:Y:S01]  /*2d30*/  @!P4 IMAD.IADD R52, R52, 0x1, -R17.reuse ;  /* 0x000000013434c824 */ /* 0x100fe200078e0a11 */
[----:B------:R-:W-:Y:S02]  /*2d40*/  ISETP.GT.U32.AND P4, PT, R17, R62, PT ;  /* 0x0000003e1100720c */ /* 0x000fe40003f84070 */
[----:B------:R-:W-:Y:S01]  /*2d50*/  LOP3.LUT R53, R16, 0x26, RZ, 0xfc, !PT ;  /* 0x0000002610357812 */ /* 0x000fe200078efcff */
[----:B------:R-:W-:Y:S01]  /*2d60*/  @!P6 IMAD.IADD R54, R54, 0x1, -R17 ;  /* 0x000000013636e824 */ /* 0x000fe200078e0a11 */
[----:B------:R-:W-:Y:S02]  /*2d70*/  ISETP.GE.AND P3, PT, R63, RZ, PT ;  /* 0x000000ff3f00720c */ /* 0x000fe40003f66270 */
[----:B------:R-:W-:-:S02]  /*2d80*/  ISETP.GT.U32.AND P5, PT, R17, R56, PT ;  /* 0x000000381100720c */ /* 0x000fc40003fa4070 */
[----:B------:R-:W-:Y:S02]  /*2d90*/  IABS R64, R53 ;  /* 0x0000003500407213 */ /* 0x000fe40000000000 */
[----:B------:R-:W-:Y:S02]  /*2da0*/  ISETP.GT.U32.AND P6, PT, R17, R54, PT ;  /* 0x000000361100720c */ /* 0x000fe40003fc4070 */
[----:B------:R-:W-:Y:S01]  /*2db0*/  LOP3.LUT R61, R16, 0x28, RZ, 0xfc, !PT ;  /* 0x00000028103d7812 */ /* 0x000fe200078efcff */
[----:B------:R-:W-:-:S03]  /*2dc0*/  IMAD.HI.U32 R51, R18, R64, RZ ;  /* 0x0000004012337227 */ /* 0x000fc600078e00ff */
[----:B------:R-:W-:Y:S01]  /*2dd0*/  IABS R66, R61 ;  /* 0x0000003d00427213 */ /* 0x000fe20000000000 */
[----:B------:R-:W-:Y:S01]  /*2de0*/  @!P2 IMAD.MOV R106, RZ, RZ, -R106 ;  /* 0x000000ffff6aa224 */ /* 0x000fe200078e0a6a */
[----:B------:R-:W-:Y:S01]  /*2df0*/  ISETP.GT.U32.AND P2, PT, R17, R60, PT ;  /* 0x0000003c1100720c */ /* 0x000fe20003f44070 */
[----:B------:R-:W-:Y:S02]  /*2e00*/  @!P4 IMAD.IADD R62, R62, 0x1, -R17 ;  /* 0x000000013e3ec824 */ /* 0x000fe400078e0a11 */
[----:B------:R-:W-:Y:S02]  /*2e10*/  IMAD.MOV R51, RZ, RZ, -R51 ;  /* 0x000000ffff337224 */ /* 0x000fe400078e0a33 */
[----:B------:R-:W-:Y:S01]  /*2e20*/  @!P5 IMAD.IADD R56, R56, 0x1, -R17 ;  /* 0x000000013838d824 */ /* 0x000fe200078e0a11 */
[----:B------:R-:W-:Y:S01]  /*2e30*/  ISETP.GE.AND P5, PT, R57, RZ, PT ;  /* 0x000000ff3900720c */ /* 0x000fe20003fa6270 */
[----:B------:R-:W-:Y:S01]  /*2e40*/  @!P3 IMAD.MOV R52, RZ, RZ, -R52 ;  /* 0x000000ffff34b224 */ /* 0x000fe200078e0a34 */
[C---:B------:R-:W-:Y:S01]  /*2e50*/  ISETP.GT.U32.AND P3, PT, R17.reuse, R62, PT ;  /* 0x0000003e1100720c */ /* 0x040fe20003f64070 */
[----:B------:R-:W-:-:S02]  /*2e60*/  IMAD R64, R17, R51, R64 ;  /* 0x0000003311407224 */ /* 0x000fc400078e0240 */
[----:B------:R-:W-:Y:S01]  /*2e70*/  IMAD.HI.U32 R51, R18, R66, RZ ;  /* 0x0000004212337227 */ /* 0x000fe200078e00ff */
[----:B------:R-:W-:-:S03]  /*2e80*/  LOP3.LUT R63, R16, 0x2a, RZ, 0xfc, !PT ;  /* 0x0000002a103f7812 */ /* 0x000fc600078efcff */
[----:B------:R-:W-:Y:S01]  /*2e90*/  @!P6 IMAD.IADD R54, R54, 0x1, -R17 ;  /* 0x000000013636e824 */ /* 0x000fe200078e0a11 */
[----:B------:R-:W-:Y:S01]  /*2ea0*/  ISETP.GE.AND P6, PT, R67, RZ, PT ;  /* 0x000000ff4300720c */ /* 0x000fe20003fc6270 */
[----:B------:R-:W-:Y:S01]  /*2eb0*/  IMAD.MOV R51, RZ, RZ, -R51 ;  /* 0x000000ffff337224 */ /* 0x000fe200078e0a33 */
[----:B------:R-:W-:Y:S01]  /*2ec0*/  IABS R68, R63 ;  /* 0x0000003f00447213 */ /* 0x000fe20000000000 */
[--C-:B------:R-:W-:Y:S02]  /*2ed0*/  @!P2 IMAD.IADD R60, R60, 0x1, -R17.reuse ;  /* 0x000000013c3ca824 */ /* 0x100fe400078e0a11 */
[C---:B------:R-:W-:Y:S01]  /*2ee0*/  IMAD R66, R17.reuse, R51, R66 ;  /* 0x0000003311427224 */ /* 0x040fe200078e0242 */
[C---:B------:R-:W-:Y:S01]  /*2ef0*/  ISETP.GT.U32.AND P4, PT, R17.reuse, R64, PT ;  /* 0x000000401100720c */ /* 0x040fe20003f84070 */
[----:B------:R-:W-:Y:S01]  /*2f00*/  @!P5 IMAD.MOV R56, RZ, RZ, -R56 ;  /* 0x000000ffff38d224 */ /* 0x000fe200078e0a38 */
[----:B------:R-:W-:Y:S01]  /*2f10*/  ISETP.GT.U32.AND P2, PT, R17, R60, PT ;  /* 0x0000003c1100720c */ /* 0x000fe20003f44070 */
[----:B------:R-:W-:Y:S01]  /*2f20*/  @!P3 IMAD.IADD R62, R62, 0x1, -R17 ;  /* 0x000000013e3eb824 */ /* 0x000fe200078e0a11 */
[----:B------:R-:W-:Y:S01]  /*2f30*/  ISETP.GE.AND P5, PT, R69, RZ, PT ;  /* 0x000000ff4500720c */ /* 0x000fe20003fa6270 */
[----:B------:R-:W-:Y:S01]  /*2f40*/  IMAD.HI.U32 R51, R18, R68, RZ ;  /* 0x0000004412337227 */ /* 0x000fe200078e00ff */
[----:B------:R-:W-:-:S03]  /*2f50*/  ISETP.GT.U32.AND P3, PT, R17, R66, PT ;  /* 0x000000421100720c */ /* 0x000fc60003f64070 */
[----:B------:R-:W-:Y:S01]  /*2f60*/  @!P6 IMAD.MOV R54, RZ, RZ, -R54 ;  /* 0x000000ffff36e224 */ /* 0x000fe200078e0a36 */
[----:B------:R-:W-:Y:S01]  /*2f70*/  ISETP.GE.AND P6, PT, R55, RZ, PT ;  /* 0x000000ff3700720c */ /* 0x000fe20003fc6270 */
[----:B------:R-:W-:-:S04]  /*2f80*/  IMAD.MOV R51, RZ, RZ, -R51 ;  /* 0x000000ffff337224 */ /* 0x000fc800078e0a33 */
[C---:B------:R-:W-:Y:S01]  /*2f90*/  IMAD R68, R17.reuse, R51, R68 ;  /* 0x0000003311447224 */ /* 0x040fe200078e0244 */
[----:B------:R-:W-:Y:S01]  /*2fa0*/  LOP3.LUT R55, R16, 0x2c, RZ, 0xfc, !PT ;  /* 0x0000002c10377812 */ /* 0x000fe200078efcff */
[--C-:B------:R-:W-:Y:S02]  /*2fb0*/  @!P2 IMAD.IADD R60, R60, 0x1, -R17.reuse ;  /* 0x000000013c3ca824 */ /* 0x100fe400078e0a11 */
[--C-:B------:R-:W-:Y:S02]  /*2fc0*/  @!P4 IMAD.IADD R64, R64, 0x1, -R17.reuse ;  /* 0x000000014040c824 */ /* 0x100fe400078e0a11 */
[----:B------:R-:W-:Y:S02]  /*2fd0*/  @!P3 IMAD.IADD R66, R66, 0x1, -R17 ;  /* 0x000000014242b824 */ /* 0x000fe400078e0a11 */
[----:B------:R-:W-:Y:S01]  /*2fe0*/  @!P5 IMAD.MOV R62, RZ, RZ, -R62 ;  /* 0x000000ffff3ed224 */ /* 0x000fe200078e0a3e */
[C---:B------:R-:W-:Y:S01]  /*2ff0*/  ISETP.GT.U32.AND P5, PT, R17.reuse, R68, PT ;  /* 0x000000441100720c */ /* 0x040fe20003fa4070 */
[----:B------:R-:W-:Y:S01]  /*3000*/  @!P6 IMAD.MOV R60, RZ, RZ, -R60 ;  /* 0x000000ffff3ce224 */ /* 0x000fe200078e0a3c */
[----:B------:R-:W-:-:S02]  /*3010*/  ISETP.GT.U32.AND P6, PT, R17, R64, PT ;  /* 0x000000401100720c */ /* 0x000fc40003fc4070 */
[----:B------:R-:W-:Y:S02]  /*3020*/  IABS R70, R55 ;  /* 0x0000003700467213 */ /* 0x000fe40000000000 */
[----:B------:R-:W-:Y:S02]  /*3030*/  ISETP.GT.U32.AND P3, PT, R17, R66, PT ;  /* 0x000000421100720c */ /* 0x000fe40003f64070 */
[----:B------:R-:W-:Y:S01]  /*3040*/  ISETP.GE.AND P2, PT, R53, RZ, PT ;  /* 0x000000ff3500720c */ /* 0x000fe20003f46270 */
[----:B------:R-:W-:Y:S01]  /*3050*/  IMAD.HI.U32 R51, R18, R70, RZ ;  /* 0x0000004612337227 */ /* 0x000fe200078e00ff */
[----:B------:R-:W-:Y:S02]  /*3060*/  ISETP.GE.AND P4, PT, R61, RZ, PT ;  /* 0x000000ff3d00720c */ /* 0x000fe40003f86270 */
[C---:B------:R-:W-:Y:S01]  /*3070*/  LOP3.LUT R57, R16.reuse, 0x2e, RZ, 0xfc, !PT ;  /* 0x0000002e10397812 */ /* 0x040fe200078efcff */
[----:B------:R-:W-:Y:S01]  /*3080*/  IMAD.MOV R51, RZ, RZ, -R51 ;  /* 0x000000ffff337224 */ /* 0x000fe200078e0a33 */
[----:B------:R-:W-:Y:S01]  /*3090*/  LOP3.LUT R61, R16, 0x30, RZ, 0xfc, !PT ;  /* 0x00000030103d7812 */ /* 0x000fe200078efcff */
[--C-:B------:R-:W-:Y:S01]  /*30a0*/  @!P5 IMAD.IADD R68, R68, 0x1, -R17.reuse ;  /* 0x000000014444d824 */ /* 0x100fe200078e0a11 */
[----:B------:R-:W-:Y:S01]  /*30b0*/  IABS R72, R57 ;  /* 0x0000003900487213 */ /* 0x000fe20000000000 */
[--C-:B------:R-:W-:Y:S01]  /*30c0*/  @!P6 IMAD.IADD R64, R64, 0x1, -R17.reuse ;  /* 0x000000014040e824 */ /* 0x100fe200078e0a11 */
[----:B------:R-:W-:Y:S01]  /*30d0*/  IABS R74, R61 ;  /* 0x0000003d004a7213 */ /* 0x000fe20000000000 */
[----:B------:R-:W-:Y:S01]  /*30e0*/  @!P3 IMAD.IADD R66, R66, 0x1, -R17 ;  /* 0x000000014242b824 */ /* 0x000fe200078e0a11 */
[C---:B------:R-:W-:Y:S01]  /*30f0*/  ISETP.GT.U32.AND P5, PT, R17.reuse, R68, PT ;  /* 0x000000441100720c */ /* 0x040fe20003fa4070 */
[----:B------:R-:W-:-:S02]  /*3100*/  IMAD R70, R17, R51, R70 ;  /* 0x0000003311467224 */ /* 0x000fc400078e0246 */
[----:B------:R-:W-:Y:S01]  /*3110*/  IMAD.HI.U32 R53, R18, R72, RZ ;  /* 0x0000004812357227 */ /* 0x000fe200078e00ff */
[----:B------:R-:W-:-:S03]  /*3120*/  ISETP.GE.AND P6, PT, R63, RZ, PT ;  /* 0x000000ff3f00720c */ /* 0x000fc60003fc6270 */
[----:B------:R-:W-:Y:S01]  /*3130*/  @!P2 IMAD.MOV R64, RZ, RZ, -R64 ;  /* 0x000000ffff40a224 */ /* 0x000fe200078e0a40 */
[----:B------:R-:W-:Y:S01]  /*3140*/  ISETP.GE.AND P2, PT, R55, RZ, PT ;  /* 0x000000ff3700720c */ /* 0x000fe20003f46270 */
[----:B------:R-:W-:Y:S01]  /*3150*/  @!P4 IMAD.MOV R66, RZ, RZ, -R66 ;  /* 0x000000ffff42c224 */ /* 0x000fe200078e0a42 */
[----:B------:R-:W-:Y:S01]  /*3160*/  ISETP.GT.U32.AND P4, PT, R17, R70, PT ;  /* 0x000000461100720c */ /* 0x000fe20003f84070 */
[----:B------:R-:W-:-:S04]  /*3170*/  IMAD.HI.U32 R55, R18, R74, RZ ;  /* 0x0000004a12377227 */ /* 0x000fc800078e00ff */
[----:B------:R-:W-:Y:S02]  /*3180*/  IMAD.MOV R53, RZ, RZ, -R53 ;  /* 0x000000ffff357224 */ /* 0x000fe400078e0a35 */
[----:B------:R-:W-:Y:S02]  /*3190*/  IMAD.MOV R55, RZ, RZ, -R55 ;  /* 0x000000ffff377224 */ /* 0x000fe400078e0a37 */
[C---:B------:R-:W-:Y:S01]  /*31a0*/  IMAD R72, R17.reuse, R53, R72 ;  /* 0x0000003511487224 */ /* 0x040fe200078e0248 */
[----:B------:R-:W-:Y:S01]  /*31b0*/  LOP3.LUT R63, R16, 0x32, RZ, 0xfc, !PT ;  /* 0x00000032103f7812 */ /* 0x000fe200078efcff */
[C---:B------:R-:W-:Y:S02]  /*31c0*/  IMAD R74, R17.reuse, R55, R74 ;  /* 0x00000037114a7224 */ /* 0x040fe400078e024a */
[--C-:B------:R-:W-:Y:S01]  /*31d0*/  @!P5 IMAD.IADD R68, R68, 0x1, -R17.reuse ;  /* 0x000000014444d824 */ /* 0x100fe200078e0a11 */
[C---:B------:R-:W-:Y:S01]  /*31e0*/  ISETP.GT.U32.AND P5, PT, R17.reuse, R72, PT ;  /* 0x000000481100720c */ /* 0x040fe20003fa4070 */
[----:B------:R-:W-:Y:S01]  /*31f0*/  @!P4 IMAD.IADD R70, R70, 0x1, -R17 ;  /* 0x000000014646c824 */ /* 0x000fe200078e0a11 */
[----:B------:R-:W-:Y:S01]  /*3200*/  IABS R76, R63 ;  /* 0x0000003f004c7213 */ /* 0x000fe20000000000 */
[----:B------:R-:W-:Y:S01]  /*3210*/  @!P6 IMAD.MOV R68, RZ, RZ, -R68 ;  /* 0x000000ffff44e224 */ /* 0x000fe200078e0a44 */
[----:B------:R-:W-:-:S02]  /*3220*/  ISETP.GT.U32.AND P6, PT, R17, R74, PT ;  /* 0x0000004a1100720c */ /* 0x000fc40003fc4070 */
[C---:B------:R-:W-:Y:S01]  /*3230*/  ISETP.GT.U32.AND P4, PT, R17.reuse, R70, PT ;  /* 0x000000461100720c */ /* 0x040fe20003f84070 */
[----:B------:R-:W-:Y:S01]  /*3240*/  IMAD.HI.U32 R51, R18, R76, RZ ;  /* 0x0000004c12337227 */ /* 0x000fe200078e00ff */
[C---:B------:R-:W-:Y:S02]  /*3250*/  LOP3.LUT R67, R16.reuse, 0x34, RZ, 0xfc, !PT ;  /* 0x0000003410437812 */ /* 0x040fe400078efcff */
[----:B------:R-:W-:Y:S01]  /*3260*/  LOP3.LUT R69, R16, 0x36, RZ, 0xfc, !PT ;  /* 0x0000003610457812 */ /* 0x000fe200078efcff */
[----:B------:R-:W-:Y:S01]  /*3270*/  IMAD.MOV R51, RZ, RZ, -R51 ;  /* 0x000000ffff337224 */ /* 0x000fe200078e0a33 */
[----:B------:R-:W-:Y:S01]  /*3280*/  IABS R78, R67 ;  /* 0x00000043004e7213 */ /* 0x000fe20000000000 */
[--C-:B------:R-:W-:Y:S01]  /*3290*/  @!P5 IMAD.IADD R72, R72, 0x1, -R17.reuse ;  /* 0x000000014848d824 */ /* 0x100fe200078e0a11 */
[----:B------:R-:W-:Y:S01]  /*32a0*/  IABS R80, R69 ;  /* 0x0000004500507213 */ /* 0x000fe20000000000 */
[C---:B------:R-:W-:Y:S01]  /*32b0*/  IMAD R76, R17.reuse, R51, R76 ;  /* 0x00000033114c7224 */ /* 0x040fe200078e024c */
[----:B------:R-:W-:Y:S01]  /*32c0*/  IABS R82, R71 ;  /* 0x0000004700527213 */ /* 0x000fe20000000000 */
[----:B------:R-:W-:Y:S01]  /*32d0*/  @!P6 IMAD.IADD R74, R74, 0x1, -R17 ;  /* 0x000000014a4ae824 */ /* 0x000fe200078e0a11 */
[----:B------:R-:W-:Y:S01]  /*32e0*/  ISETP.GT.U32.AND P5, PT, R17, R72, PT ;  /* 0x000000481100720c */ /* 0x000fe20003fa4070 */
[----:B------:R-:W-:-:S03]  /*32f0*/  IMAD.HI.U32 R51, R18, R78, RZ ;  /* 0x0000004e12337227 */ /* 0x000fc600078e00ff */
[C---:B------:R-:W-:Y:S01]  /*3300*/  ISETP.GT.U32.AND P6, PT, R17.reuse, R74, PT ;  /* 0x0000004a1100720c */ /* 0x040fe20003fc4070 */
[----:B------:R-:W-:Y:S01]  /*3310*/  @!P4 IMAD.IADD R70, R70, 0x1, -R17 ;  /* 0x000000014646c824 */ /* 0x000fe200078e0a11 */
[----:B------:R-:W-:Y:S01]  /*3320*/  ISETP.GT.U32.AND P4, PT, R17, R76, PT ;  /* 0x0000004c1100720c */ /* 0x000fe20003f84070 */
[----:B------:R-:W-:-:S04]  /*3330*/  IMAD.HI.U32 R53, R18, R80, RZ ;  /* 0x0000005012357227 */ /* 0x000fc800078e00ff */
[----:B------:R-:W-:-:S04]  /*3340*/  IMAD.HI.U32 R55, R18, R82, RZ ;  /* 0x0000005212377227 */ /* 0x000fc800078e00ff */
[----:B------:R-:W-:Y:S02]  /*3350*/  IMAD.MOV R51, RZ, RZ, -R51 ;  /* 0x000000ffff337224 */ /* 0x000fe400078e0a33 */
[----:B------:R-:W-:Y:S02]  /*3360*/  IMAD.MOV R53, RZ, RZ, -R53 ;  /* 0x000000ffff357224 */ /* 0x000fe400078e0a35 */
[----:B------:R-:W-:Y:S02]  /*3370*/  IMAD.MOV R55, RZ, RZ, -R55 ;  /* 0x000000ffff377224 */ /* 0x000fe400078e0a37 */
[C---:B------:R-:W-:Y:S02]  /*3380*/  IMAD R78, R17.reuse, R51, R78 ;  /* 0x00000033114e7224 */ /* 0x040fe400078e024e */
[C---:B------:R-:W-:Y:S02]  /*3390*/  IMAD R80, R17.reuse, R53, R80 ;  /* 0x0000003511507224 */ /* 0x040fe400078e0250 */
[----:B------:R-:W-:-:S02]  /*33a0*/  IMAD R82, R17, R55, R82 ;  /* 0x0000003711527224 */ /* 0x000fc400078e0252 */
[--C-:B------:R-:W-:Y:S01]  /*33b0*/  @!P5 IMAD.IADD R72, R72, 0x1, -R17.reuse ;  /* 0x000000014848d824 */ /* 0x100fe200078e0a11 */
[C---:B------:R-:W-:Y:S01]  /*33c0*/  ISETP.GT.U32.AND P5, PT, R17.reuse, R78, PT ;  /* 0x0000004e1100720c */ /* 0x040fe20003fa4070 */
[--C-:B------:R-:W-:Y:S01]  /*33d0*/  @!P6 IMAD.IADD R74, R74, 0x1, -R17.reuse ;  /* 0x000000014a4ae824 */ /* 0x100fe200078e0a11 */
[C---:B------:R-:W-:Y:S01]  /*33e0*/  ISETP.GT.U32.AND P6, PT, R17.reuse, R80, PT ;  /* 0x000000501100720c */ /* 0x040fe20003fc4070 */
[----:B------:R-:W-:Y:S01]  /*33f0*/  @!P4 IMAD.IADD R76, R76, 0x1, -R17 ;  /* 0x000000014c4cc824 */ /* 0x000fe200078e0a11 */
[----:B------:R-:W-:Y:S02]  /*3400*/  ISETP.GT.U32.AND P4, PT, R17, R82, PT ;  /* 0x000000521100720c */ /* 0x000fe40003f84070 */
[----:B------:R-:W-:Y:S02]  /*3410*/  ISETP.GE.AND P3, PT, R57, RZ, PT ;  /* 0x000000ff3900720c */ /* 0x000fe40003f66270 */
[----:B------:R-:W-:Y:S02]  /*3420*/  IABS R53, R73 ;  /* 0x0000004900357213 */ /* 0x000fe40000000000 */
[----:B------:R-:W-:-:S02]  /*3430*/  LOP3.LUT R57, R16, 0x3e, RZ, 0xfc, !PT ;  /* 0x0000003e10397812 */ /* 0x000fc400078efcff */
[----:B------:R-:W-:Y:S01]  /*3440*/  IABS R55, R75 ;  /* 0x0000004b00377213 */ /* 0x000fe20000000000 */
[----:B------:R-:W-:Y:S01]  /*3450*/  @!P5 IMAD.IADD R78, R78, 0x1, -R17 ;  /* 0x000000014e4ed824 */ /* 0x000fe200078e0a11 */
[----:B------:R-:W-:Y:S01]  /*3460*/  IABS R86, R57 ;  /* 0x0000003900567213 */ /* 0x000fe20000000000 */
[----:B------:R-:W-:Y:S01]  /*3470*/  IMAD.HI.U32 R16, R18, R53, RZ ;  /* 0x0000003512107227 */ /* 0x000fe200078e00ff */
[----:B------:R-:W-:-:S03]  /*3480*/  ISETP.GE.AND P5, PT, R61, RZ, PT ;  /* 0x000000ff3d00720c */ /* 0x000fc60003fa6270 */
[--C-:B------:R-:W-:Y:S01]  /*3490*/  @!P6 IMAD.IADD R80, R80, 0x1, -R17.reuse ;  /* 0x000000015050e824 */ /* 0x100fe200078e0a11 */
[C---:B------:R-:W-:Y:S01]  /*34a0*/  ISETP.GT.U32.AND P6, PT, R17.reuse, R76, PT ;  /* 0x0000004c1100720c */ /* 0x040fe20003fc4070 */
[----:B------:R-:W-:Y:S02]  /*34b0*/  @!P4 IMAD.IADD R82, R82, 0x1, -R17 ;  /* 0x000000015252c824 */ /* 0x000fe400078e0a11 */
[----:B------:R-:W-:Y:S01]  /*34c0*/  @!P2 IMAD.MOV R70, RZ, RZ, -R70 ;  /* 0x000000ffff46a224 */ /* 0x000fe200078e0a46 */
[C---:B------:R-:W-:Y:S01]  /*34d0*/  ISETP.GT.U32.AND P2, PT, R17.reuse, R78, PT ;  /* 0x0000004e1100720c */ /* 0x040fe20003f44070 */
[----:B------:R-:W-:Y:S02]  /*34e0*/  IMAD.MOV R84, RZ, RZ, -R16 ;  /* 0x000000ffff547224 */ /* 0x000fe400078e0a10 */
[----:B------:R-:W-:Y:S01]  /*34f0*/  IMAD.HI.U32 R16, R18, R55, RZ ;  /* 0x0000003712107227 */ /* 0x000fe200078e00ff */
[----:B------:R-:W-:-:S03]  /*3500*/  ISETP.GT.U32.AND P4, PT, R17, R80, PT ;  /* 0x000000501100720c */ /* 0x000fc60003f84070 */
[----:B------:R-:W-:-:S04]  /*3510*/  IMAD.HI.U32 R51, R18, R86, RZ ;  /* 0x0000005612337227 */ /* 0x000fc800078e00ff */
[----:B------:R-:W-:Y:S01]  /*3520*/  @!P3 IMAD.MOV R72, RZ, RZ, -R72 ;  /* 0x000000ffff48b224 */ /* 0x000fe200078e0a48 */
[C---:B------:R-:W-:Y:S01]  /*3530*/  ISETP.GT.U32.AND P3, PT, R17.reuse, R82, PT ;  /* 0x000000521100720c */ /* 0x040fe20003f64070 */
[C---:B------:R-:W-:Y:S02]  /*3540*/  IMAD R18, R17.reuse, R84, R53 ;  /* 0x0000005411127224 */ /* 0x040fe400078e0235 */
[----:B------:R-:W-:Y:S02]  /*3550*/  IMAD.MOV R16, RZ, RZ, -R16 ;  /* 0x000000ffff107224 */ /* 0x000fe400078e0a10 */
[----:B------:R-:W-:Y:S02]  /*3560*/  IMAD.MOV R51, RZ, RZ, -R51 ;  /* 0x000000ffff337224 */ /* 0x000fe400078e0a33 */
[C---:B------:R-:W-:Y:S02]  /*3570*/  IMAD R84, R17.reuse, R16, R55 ;  /* 0x0000001011547224 */ /* 0x040fe400078e0237 */
[----:B------:R-:W-:-:S02]  /*3580*/  IMAD R86, R17, R51, R86 ;  /* 0x0000003311567224 */ /* 0x000fc400078e0256 */
[----:B------:R-:W-:Y:S01]  /*3590*/  @!P5 IMAD.MOV R74, RZ, RZ, -R74 ;  /* 0x000000ffff4ad224 */ /* 0x000fe200078e0a4a */
[C---:B------:R-:W-:Y:S01]  /*35a0*/  ISETP.GT.U32.AND P5, PT, R17.reuse, R18, PT ;  /* 0x000000121100720c */ /* 0x040fe20003fa4070 */
[--C-:B------:R-:W-:Y:S01]  /*35b0*/  @!P6 IMAD.IADD R76, R76, 0x1, -R17.reuse ;  /* 0x000000014c4ce824 */ /* 0x100fe200078e0a11 */
[C---:B------:R-:W-:Y:S01]  /*35c0*/  ISETP.GT.U32.AND P6, PT, R17.reuse, R84, PT ;  /* 0x000000541100720c */ /* 0x040fe20003fc4070 */
[--C-:B------:R-:W-:Y:S01]  /*35d0*/  @!P2 IMAD.IADD R78, R78, 0x1, -R17.reuse ;  /* 0x000000014e4ea824 */ /* 0x100fe200078e0a11 */
[----:B------:R-:W-:Y:S01]  /*35e0*/  ISETP.GT.U32.AND P2, PT, R17, R86, PT ;  /* 0x000000561100720c */ /* 0x000fe20003f44070 */
[--C-:B------:R-:W-:Y:S01]  /*35f0*/  @!P4 IMAD.IADD R80, R80, 0x1, -R17.reuse ;  /* 0x000000015050c824 */ /* 0x100fe200078e0a11 */
[----:B------:R-:W-:Y:S01]  /*3600*/  ISETP.GE.AND P4, PT, R63, RZ, PT ;  /* 0x000000ff3f00720c */ /* 0x000fe20003f86270 */
[----:B------:R-:W-:Y:S01]  /*3610*/  @!P3 IMAD.IADD R82, R82, 0x1, -R17 ;  /* 0x000000015252b824 */ /* 0x000fe200078e0a11 */
[----:B------:R-:W-:-:S05]  /*3620*/  ISETP.GE.AND P3, PT, R67, RZ, PT ;  /* 0x000000ff4300720c */ /* 0x000fca0003f66270 */
[--C-:B------:R-:W-:Y:S02]  /*3630*/  @!P5 IMAD.IADD R18, R18, 0x1, -R17.reuse ;  /* 0x000000011212d824 */ /* 0x100fe400078e0a11 */
[--C-:B------:R-:W-:Y:S02]  /*3640*/  @!P6 IMAD.IADD R84, R84, 0x1, -R17.reuse ;  /* 0x000000015454e824 */ /* 0x100fe400078e0a11 */
[----:B------:R-:W-:Y:S01]  /*3650*/  @!P2 IMAD.IADD R86, R86, 0x1, -R17 ;  /* 0x000000015656a824 */ /* 0x000fe200078e0a11 */
[C---:B------:R-:W-:Y:S01]  /*3660*/  ISETP.GT.U32.AND P2, PT, R17.reuse, R18, PT ;  /* 0x000000121100720c */ /* 0x040fe20003f44070 */
[----:B------:R-:W-:Y:S02]  /*3670*/  @!P4 IMAD.MOV R76, RZ, RZ, -R76 ;  /* 0x000000ffff4cc224 */ /* 0x000fe400078e0a4c */
[----:B------:R-:W-:Y:S01]  /*3680*/  @!P3 IMAD.MOV R78, RZ, RZ, -R78 ;  /* 0x000000ffff4eb224 */ /* 0x000fe200078e0a4e */
[C---:B------:R-:W-:Y:S02]  /*3690*/  ISETP.GT.U32.AND P3, PT, R17.reuse, R84, PT ;  /* 0x000000541100720c */ /* 0x040fe40003f64070 */
[----:B------:R-:W-:Y:S01]  /*36a0*/  ISETP.GT.U32.AND P4, PT, R17, R86, PT ;  /* 0x000000561100720c */ /* 0x000fe20003f84070 */
[----:B------:R-:W-:-:S02]  /*36b0*/  VIADD R16, R148, 0xffffffc0 ;  /* 0xffffffc094107836 */ /* 0x000fc40000000000 */
[----:B------:R-:W-:Y:S01]  /*36c0*/  IMAD.IADD R39, R40, 0x1, R39 ;  /* 0x0000000128277824 */ /* 0x000fe200078e0227 */
[----:B------:R-:W-:-:S03]  /*36d0*/  ISETP.GE.AND P5, PT, R69, RZ, PT ;  /* 0x000000ff4500720c */ /* 0x000fc60003fa6270 */
[----:B------:R-:W-:Y:S01]  /*36e0*/  @!P2 IMAD.IADD R18, R18, 0x1, -R17 ;  /* 0x000000011212a824 */ /* 0x000fe200078e0a11 */
[----:B------:R-:W-:Y:S01]  /*36f0*/  ISETP.GE.U32.AND P2, PT, R16, 0x7fffff81, PT ;  /* 0x7fffff811000780c */ /* 0x000fe20003f46070 */
[----:B------:R-:W-:Y:S01]  /*3700*/  IMAD.IADD R35, R36, 0x1, R35 ;  /* 0x0000000124237824 */ /* 0x000fe200078e0223 */
[----:B------:R-:W-:Y:S01]  /*3710*/  LOP3.LUT R39, R39, 0x3, RZ, 0xc0, !PT ;  /* 0x0000000327277812 */ /* 0x000fe200078ec0ff */
[--C-:B------:R-:W-:Y:S02]  /*3720*/  @!P3 IMAD.IADD R84, R84, 0x1, -R17.reuse ;  /* 0x000000015454b824 */ /* 0x100fe400078e0a11 */
[----:B------:R-:W-:Y:S01]  /*3730*/  @!P4 IMAD.IADD R86, R86, 0x1, -R17 ;  /* 0x000000015656c824 */ /* 0x000fe200078e0a11 */
[----:B------:R-:W-:Y:S01]  /*3740*/  SEL R17, RZ, 0x1, P2 ;  /* 0x00000001ff117807 */ /* 0x000fe20001000000 */
[----:B------:R-:W-:Y:S01]  /*3750*/  IMAD.IADD R47, R50, 0x1, R47 ;  /* 0x00000001322f7824 */ /* 0x000fe200078e022f */
[----:B------:R-:W-:Y:S01]  /*3760*/  LOP3.LUT R35, R35, 0x3, RZ, 0xc0, !PT ;  /* 0x0000000323237812 */ /* 0x000fe200078ec0ff */
[----:B------:R-:W-:Y:S01]  /*3770*/  IMAD.IADD R41, R42, 0x1, R41 ;  /* 0x000000012a297824 */ /* 0x000fe200078e0229 */
[----:B------:R-:W-:Y:S01]  /*3780*/  IADD3 R23, PT, PT, R39, R24, R23 ;  /* 0x0000001827177210 */ /* 0x000fe20007ffe017 */
[----:B------:R-:W-:Y:S01]  /*3790*/  IMAD.IADD R17, R17, 0x1, R44 ;  /* 0x0000000111117824 */ /* 0x000fe200078e022c */
[----:B------:R-:W-:-:S02]  /*37a0*/  ISETP.GE.AND P6, PT, R71, RZ, PT ;  /* 0x000000ff4700720c */ /* 0x000fc40003fc6270 */
[----:B------:R-:W-:Y:S01]  /*37b0*/  LOP3.LUT R47, R47, 0x3, RZ, 0xc0, !PT ;  /* 0x000000032f2f7812 */ /* 0x000fe200078ec0ff */
[----:B------:R-:W-:Y:S01]  /*37c0*/  IMAD.IADD R37, R38, 0x1, R37 ;  /* 0x0000000126257824 */ /* 0x000fe200078e0225 */
[----:B------:R-:W-:Y:S01]  /*37d0*/  IADD3 R19, PT, PT, R35, R20, R19 ;  /* 0x0000001423137210 */ /* 0x000fe20007ffe013 */
[----:B------:R-:W-:Y:S01]  /*37e0*/  IMAD.SHL.U32 R20, R23, 0x100, RZ ;  /* 0x0000010017147824 */ /* 0x000fe200078e00ff */
[----:B------:R-:W-:Y:S01]  /*37f0*/  IADD3 R31, PT, PT, R47, R34, R31 ;  /* 0x000000222f1f7210 */ /* 0x000fe20007ffe01f */
[----:B------:R-:W-:Y:S01]  /*3800*/  @!P5 IMAD.MOV R80, RZ, RZ, -R80 ;  /* 0x000000ffff50d224 */ /* 0x000fe200078e0a50 */
[----:B------:R-:W-:Y:S01]  /*3810*/  LOP3.LUT R41, R41, 0x3, RZ, 0xc0, !PT ;  /* 0x0000000329297812 */ /* 0x000fe200078ec0ff */
[----:B------:R-:W-:Y:S01]  /*3820*/  IMAD.IADD R43, R43, 0x1, R46 ;  /* 0x000000012b2b7824 */ /* 0x000fe200078e022e */
[----:B------:R-:W-:Y:S02]  /*3830*/  ISETP.GE.AND P5, PT, R73, RZ, PT ;  /* 0x000000ff4900720c */ /* 0x000fe40003fa6270 */
[----:B------:R-:W-:Y:S01]  /*3840*/  LOP3.LUT R17, R17, 0x3, RZ, 0xc0, !PT ;  /* 0x0000000311117812 */ /* 0x000fe200078ec0ff */
[----:B------:R-:W-:Y:S01]  /*3850*/  IMAD.SHL.U32 R31, R31, 0x100, RZ ;  /* 0x000001001f1f7824 */ /* 0x000fe200078e00ff */
[----:B------:R-:W-:Y:S01]  /*3860*/  LOP3.LUT R37, R37, 0x3, RZ, 0xc0, !PT ;  /* 0x0000000325257812 */ /* 0x000fe200078ec0ff */
[----:B------:R-:W-:Y:S01]  /*3870*/  IMAD.IADD R45, R48, 0x1, R45 ;  /* 0x00000001302d7824 */ /* 0x000fe200078e022d */
[----:B------:R-:W-:-:S02]  /*3880*/  IADD3 R25, PT, PT, R41, R26, R25 ;  /* 0x0000001a29197210 */ /* 0x000fc40007ffe019 */
[----:B------:R-:W-:Y:S02]  /*3890*/  LOP3.LUT R20, R20, 0xf00, RZ, 0xe2, !PT ;  /* 0x00000f0014147812 */ /* 0x000fe400078ee2ff */
[----:B------:R-:W-:Y:S02]  /*38a0*/  LOP3.LUT R43, R43, 0x3, RZ, 0xc0, !PT ;  /* 0x000000032b2b7812 */ /* 0x000fe400078ec0ff */
[----:B------:R-:W-:Y:S01]  /*38b0*/  IADD3 R17, PT, PT, R17, R28, R27 ;  /* 0x0000001c11117210 */ /* 0x000fe20007ffe01b */
[----:B------:R-:W-:Y:S01]  /*38c0*/  @!P6 IMAD.MOV R82, RZ, RZ, -R82 ;  /* 0x000000ffff52e224 */ /* 0x000fe200078e0a52 */
[----:B------:R-:W-:Y:S01]  /*38d0*/  IADD3 R21, PT, PT, R37, R22, R21 ;  /* 0x0000001625157210 */ /* 0x000fe20007ffe015 */
[----:B------:R-:W-:Y:S01]  /*38e0*/  IMAD R25, R25, 0x1000, R20 ;  /* 0x0000100019197824 */ /* 0x000fe200078e0214 */
[----:B------:R-:W-:Y:S01]  /*38f0*/  LOP3.LUT R24, R19, 0xf, RZ, 0xc0, !PT ;  /* 0x0000000f13187812 */ /* 0x000fe200078ec0ff */
[----:B------:R-:W-:Y:S01]  /*3900*/  IMAD.MOV.U32 R20, RZ, RZ, R18 ;  /* 0x000000ffff147224 */ /* 0x000fe200078e0012 */
[----:B------:R-:W-:-:S02]  /*3910*/  ISETP.GE.AND P6, PT, R75, RZ, PT ;  /* 0x000000ff4b00720c */ /* 0x000fc40003fc6270 */
[----:B------:R-:W-:Y:S02]  /*3920*/  IADD3 R32, PT, PT, R43, R33, R32 ;  /* 0x000000212b207210 */ /* 0x000fe40007ffe020 */
[----:B------:R-:W-:Y:S01]  /*3930*/  LOP3.LUT R22, R17, 0xf, RZ, 0xc0, !PT ;  /* 0x0000000f11167812 */ /* 0x000fe200078ec0ff */
[----:B------:R-:W-:Y:S01]  /*3940*/  IMAD R17, R133, 0x13, RZ ;  /* 0x0000001385117824 */ /* 0x000fe200078e02ff */
[----:B------:R-:W-:Y:S02]  /*3950*/  LOP3.LUT R19, R31, 0xf00, RZ, 0xe2, !PT ;  /* 0x00000f001f137812 */ /* 0x000fe400078ee2ff */
[----:B------:R-:W-:Y:S01]  /*3960*/  LOP3.LUT R45, R45, 0x3, RZ, 0xc0, !PT ;  /* 0x000000032d2d7812 */ /* 0x000fe200078ec0ff */
[----:B------:R-:W-:Y:S01]  /*3970*/  @!P5 IMAD.MOV R20, RZ, RZ, -R20 ;  /* 0x000000ffff14d224 */ /* 0x000fe200078e0a14 */
[----:B------:R-:W-:Y:S01]  /*3980*/  ISETP.GE.AND P3, PT, R57, RZ, PT ;  /* 0x000000ff3900720c */ /* 0x000fe20003f66270 */
[----:B------:R-:W-:Y:S01]  /*3990*/  IMAD R32, R32, 0x1000, R19 ;  /* 0x0000100020207824 */ /* 0x000fe200078e0213 */
[----:B------:R-:W-:Y:S01]  /*39a0*/  IADD3 R29, PT, PT, R45, R30, R29 ;  /* 0x0000001e2d1d7210 */ /* 0x000fe20007ffe01d */
[----:B------:R-:W-:Y:S01]  /*39b0*/  IMAD R24, R21, 0x10, R24 ;  /* 0x0000001015187824 */ /* 0x000fe200078e0218 */
[----:B------:R-:W-:-:S02]  /*39c0*/  SHF.R.S32.HI R19, RZ, 0x1f, R17 ;  /* 0x0000001fff137819 */ /* 0x000fc40000011411 */
[----:B------:R-:W-:Y:S02]  /*39d0*/  IADD3 R28, P5, PT, R17, R160, RZ ;  /* 0x000000a0111c7210 */ /* 0x000fe40007fbe0ff */
[--C-:B------:R-:W-:Y:S02]  /*39e0*/  SHF.R.U32.HI R21, RZ, 0xc, R65.reuse ;  /* 0x0000000cff157819 */ /* 0x100fe40000011641 */
[----:B------:R-:W-:Y:S01]  /*39f0*/  SHF.R.U32.HI R18, RZ, 0xb, R65 ;  /* 0x0000000bff127819 */ /* 0x000fe20000011641 */
[----:B------:R-:W-:Y:S01]  /*3a00*/  IMAD R22, R29, 0x10, R22 ;  /* 0x000000101d167824 */ /* 0x000fe200078e0216 */
[----:B------:R-:W-:Y:S01]  /*3a10*/  LOP3.LUT P4, RZ, R21, 0x1, RZ, 0xc0, !PT ;  /* 0x0000000115ff7812 */ /* 0x000fe2000788c0ff */
[----:B------:R-:W-:Y:S01]  /*3a20*/  IMAD.X R29, R19, 0x1, R59, P5 ;  /* 0x00000001131d7824 */ /* 0x000fe200028e063b */
[----:B------:R-:W-:Y:S01]  /*3a30*/  LOP3.LUT P5, RZ, R18, 0x1, RZ, 0xc0, !PT ;  /* 0x0000000112ff7812 */ /* 0x000fe200078ac0ff */
[----:B------:R-:W-:Y:S01]  /*3a40*/  @!P6 IMAD.MOV R84, RZ, RZ, -R84 ;  /* 0x000000ffff54e224 */ /* 0x000fe200078e0a54 */
[----:B------:R-:W-:Y:S01]  /*3a50*/  ISETP.NE.AND P6, PT, R49, RZ, PT ;  /* 0x000000ff3100720c */ /* 0x000fe20003fc5270 */
[----:B------:R-:W-:-:S02]  /*3a60*/  IMAD R18, R133, 0x14, RZ ;  /* 0x0000001485127824 */ /* 0x000fc400078e02ff */
[----:B------:R-:W-:Y:S01]  /*3a70*/  IMAD.MOV.U32 R118, RZ, RZ, R86 ;  /* 0x000000ffff767224 */ /* 0x000fe200078e0056 */
[----:B------:R-:W-:Y:S02]  /*3a80*/  LOP3.LUT R49, RZ, R49, RZ, 0x33, !PT ;  /* 0x00000031ff317212 */ /* 0x000fe400078e33ff */
[----:B------:R-:W-:Y:S02]  /*3a90*/  LOP3.LUT R21, R22, 0xff, RZ, 0xc0, !PT ;  /* 0x000000ff16157812 */ /* 0x000fe400078ec0ff */
[----:B------:R-:W-:Y:S01]  /*3aa0*/  LOP3.LUT R24, R24, 0xff, RZ, 0xc0, !PT ;  /* 0x000000ff18187812 */ /* 0x000fe200078ec0ff */
[----:B------:R-:W-:Y:S01]  /*3ab0*/  @!P3 IMAD.MOV R118, RZ, RZ, -R118 ;  /* 0x000000ffff76b224 */ /* 0x000fe200078e0a76 */
[----:B------:R-:W-:Y:S01]  /*3ac0*/  SHF.R.S32.HI R23, RZ, 0x1f, R18 ;  /* 0x0000001fff177819 */ /* 0x000fe20000011412 */
[----:B------:R-:W-:Y:S01]  /*3ad0*/  IMAD R19, R133, 0x3a, RZ ;  /* 0x0000003a85137824 */ /* 0x000fe200078e02ff */
[----:B------:R-:W-:Y:S01]  /*3ae0*/  IADD3 R30, P3, PT, R18, R160, RZ ;  /* 0x000000a0121e7210 */ /* 0x000fe20007f7e0ff */
[----:B------:R-:W-:Y:S01]  /*3af0*/  IMAD.IADD R21, R32, 0x1, R21 ;  /* 0x0000000120157824 */ /* 0x000fe200078e0215 */
[----:B------:R-:W-:Y:S01]  /*3b00*/  SEL R87, R49, R20, !P6 ;  /* 0x0000001431577207 */ /* 0x000fe20007000000 */
[----:B------:R-:W-:Y:S01]  /*3b10*/  IMAD.IADD R24, R25, 0x1, R24 ;  /* 0x0000000119187824 */ /* 0x000fe200078e0218 */
[----:B------:R1:W3:Y:S01]  /*3b20*/  @P4 LDG.E.U8 R191, desc[UR26][R28.64] ;  /* 0x0000001a1cbf4981 */ /* 0x0002e2000c1e1100 */
[----:B------:R-:W-:Y:S01]  /*3b30*/  IMAD.SHL.U32 R20, R133, 0x10, RZ ;  /* 0x0000001085147824 */ /* 0x000fe200078e00ff */
[----:B------:R-:W-:Y:S01]  /*3b40*/  SEL R99, R49, R78, !P6 ;  /* 0x0000004e31637207 */ /* 0x000fe20007000000 */
[----:B------:R-:W-:Y:S01]  /*3b50*/  IMAD.X R31, R23, 0x1, R59, P3 ;  /* 0x00000001171f7824 */ /* 0x000fe200018e063b */
[----:B------:R-:W-:Y:S01]  /*3b60*/  IADD3 RZ, P3, PT, R19, R58, RZ ;  /* 0x0000003a13ff7210 */ /* 0x000fe20007f7e0ff */
[----:B------:R-:W-:Y:S01]  /*3b70*/  IMAD R22, R133, 0x16, RZ ;  /* 0x0000001685167824 */ /* 0x000fe200078e02ff */
[----:B------:R-:W-:Y:S01]  /*3b80*/  PRMT R132, R21, 0x5410, R24 ;  /* 0x0000541015847816 */ /* 0x000fe20000000018 */
[----:B------:R-:W-:Y:S01]  /*3b90*/  IMAD R21, R133, 0x15, RZ ;  /* 0x0000001585157824 */ /* 0x000fe200078e02ff */
[----:B0-----:R-:W-:Y:S01]  /*3ba0*/  SHF.R.S32.HI R58, RZ, 0x1f, R20 ;  /* 0x0000001fff3a7819 */ /* 0x001fe20000011414 */
[----:B------:R0:W3:Y:S01]  /*3bb0*/  @P5 LDG.E.U8 R210, desc[UR26][R30.64] ;  /* 0x0000001a1ed25981 */ /* 0x0000e2000c1e1100 */
[----:B------:R-:W-:-:S02]  /*3bc0*/  IADD3 R78, P4, PT, R20, R160, RZ ;  /* 0x000000a0144e7210 */ /* 0x000fc40007f9e0ff */
[C---:B------:R-:W-:Y:S02]  /*3bd0*/  SEL R113, R49.reuse, R74, !P6 ;  /* 0x0000004a31717207 */ /* 0x040fe40007000000 */
[----:B------:R-:W-:Y:S01]  /*3be0*/  SEL R86, R49, R76, !P6 ;  /* 0x0000004c31567207 */ /* 0x000fe20007000000 */
[----:B------:R-:W-:Y:S01]  /*3bf0*/  IMAD.X R79, R58, 0x1, R59, P4 ;  /* 0x000000013a4f7824 */ /* 0x000fe200020e063b */
[----:B------:R-:W-:Y:S01]  /*3c00*/  SHF.R.S32.HI R61, RZ, 0x1f, R21 ;  /* 0x0000001fff3d7819 */ /* 0x000fe20000011415 */
[C---:B------:R-:W-:Y:S01]  /*3c10*/  IMAD R23, R133.reuse, 0x17, RZ ;  /* 0x0000001785177824 */ /* 0x040fe200078e02ff */
[----:B------:R-:W-:Y:S01]  /*3c20*/  SHF.R.S32.HI R63, RZ, 0x1f, R22 ;  /* 0x0000001fff3f7819 */ /* 0x000fe20000011416 */
[----:B------:R-:W-:Y:S01]  /*3c30*/  IMAD R24, R133, 0x18, RZ ;  /* 0x0000001885187824 */ /* 0x000fe200078e02ff */
[-C--:B------:R-:W-:Y:S02]  /*3c40*/  IADD3 R76, P5, PT, R21, R160.reuse, RZ ;  /* 0x000000a0154c7210 */ /* 0x080fe40007fbe0ff */
[----:B------:R-:W-:-:S02]  /*3c50*/  IADD3 R74, P4, PT, R22, R160, RZ ;  /* 0x000000a0164a7210 */ /* 0x000fc40007f9e0ff */
[----:B------:R-:W-:Y:S01]  /*3c60*/  SEL R95, R49, R70, !P6 ;  /* 0x00000046315f7207 */ /* 0x000fe20007000000 */
[--C-:B------:R-:W-:Y:S01]  /*3c70*/  IMAD.X R77, R61, 0x1, R59.reuse, P5 ;  /* 0x000000013d4d7824 */ /* 0x100fe200028e063b */
        /* <DEDUP_REMOVED lines=15> */
[----:B-1----:R-:W-:Y:S01]  /*3d70*/  IMAD R28, R133, 0x1c, RZ ;  /* 0x0000001c851c7824 */ /* 0x002fe200078e02ff */
[-C--:B------:R-:W-:Y:S02]  /*3d80*/  IADD3 R68, P5, PT, R25, R160.reuse, RZ ;  /* 0x000000a019447210 */ /* 0x080fe40007fbe0ff */
[-C--:B------:R-:W-:Y:S01]  /*3d90*/  IADD3 R66, P4, PT, R26, R160.reuse, RZ ;  /* 0x000000a01a427210 */ /* 0x080fe20007f9e0ff */
[----:B------:R-:W-:Y:S01]  /*3da0*/  IMAD R29, R133, 0x1d, RZ ;  /* 0x0000001d851d7824 */ /* 0x000fe200078e02ff */
[----:B------:R-:W-:Y:S01]  /*3db0*/  SHF.R.S32.HI R85, RZ, 0x1f, R27 ;  /* 0x0000001fff557819 */ /* 0x000fe2000001141b */
[--C-:B------:R-:W-:Y:S01]  /*3dc0*/  IMAD.X R69, R81, 0x1, R59.reuse, P5 ;  /* 0x0000000151457824 */ /* 0x100fe200028e063b */
[----:B------:R-:W-:Y:S01]  /*3dd0*/  SHF.R.S32.HI R119, RZ, 0x1f, R28 ;  /* 0x0000001fff777819 */ /* 0x000fe2000001141c */
[----:B------:R-:W-:Y:S01]  /*3de0*/  IMAD.X R67, R83, 0x1, R59, P4 ;  /* 0x0000000153437824 */ /* 0x000fe200020e063b */
[-C--:B------:R-:W-:Y:S01]  /*3df0*/  IADD3 R212, P5, PT, R27, R160.reuse, RZ ;  /* 0x000000a01bd47210 */ /* 0x080fe20007fbe0ff */
[C---:B0-----:R-:W-:Y:S01]  /*3e00*/  IMAD R30, R133.reuse, 0x1e, RZ ;  /* 0x0000001e851e7824 */ /* 0x041fe200078e02ff */
[-C--:B------:R-:W-:Y:S01]  /*3e10*/  IADD3 R152, P4, PT, R28, R160.reuse, RZ ;  /* 0x000000a01c987210 */ /* 0x080fe20007f9e0ff */
[----:B------:R-:W-:Y:S01]  /*3e20*/  IMAD R31, R133, 0x1f, RZ ;  /* 0x0000001f851f7824 */ /* 0x000fe200078e02ff */
[----:B------:R-:W-:Y:S01]  /*3e30*/  SHF.R.S32.HI R121, RZ, 0x1f, R29 ;  /* 0x0000001fff797819 */ /* 0x000fe2000001141d */
[--C-:B------:R-:W-:Y:S01]  /*3e40*/  IMAD.X R213, R85, 0x1, R59.reuse, P5 ;  /* 0x0000000155d57824 */ /* 0x100fe200028e063b */
[----:B------:R-:W-:Y:S01]  /*3e50*/  SHF.R.S32.HI R123, RZ, 0x1f, R30 ;  /* 0x0000001fff7b7819 */ /* 0x000fe2000001141e */
[----:B------:R-:W-:Y:S01]  /*3e60*/  IMAD.X R153, R119, 0x1, R59, P4 ;  /* 0x0000000177997824 */ /* 0x000fe200020e063b */
[-C--:B------:R-:W-:Y:S01]  /*3e70*/  IADD3 R222, P5, PT, R29, R160.reuse, RZ ;  /* 0x000000a01dde7210 */ /* 0x080fe20007fbe0ff */
[C---:B------:R-:W-:Y:S01]  /*3e80*/  IMAD.SHL.U32 R32, R133.reuse, 0x20, RZ ;  /* 0x0000002085207824 */ /* 0x040fe200078e00ff */
[-C--:B------:R-:W-:Y:S01]  /*3e90*/  IADD3 R250, P4, PT, R30, R160.reuse, RZ ;  /* 0x000000a01efa7210 */ /* 0x080fe20007f9e0ff */
[----:B------:R-:W-:Y:S01]  /*3ea0*/  IMAD R33, R133, 0x21, RZ ;  /* 0x0000002185217824 */ /* 0x000fe200078e02ff */
[----:B------:R-:W-:Y:S01]  /*3eb0*/  SHF.R.S32.HI R125, RZ, 0x1f, R31 ;  /* 0x0000001fff7d7819 */ /* 0x000fe2000001141f */
[--C-:B------:R-:W-:Y:S01]  /*3ec0*/  IMAD.X R223, R121, 0x1, R59.reuse, P5 ;  /* 0x0000000179df7824 */ /* 0x100fe200028e063b */
[----:B------:R-:W-:Y:S01]  /*3ed0*/  SHF.R.S32.HI R127, RZ, 0x1f, R32 ;  /* 0x0000001fff7f7819 */ /* 0x000fe20000011420 */
[----:B------:R-:W-:Y:S01]  /*3ee0*/  IMAD.X R251, R123, 0x1, R59, P4 ;  /* 0x000000017bfb7824 */ /* 0x000fe200020e063b */
[-C--:B------:R-:W-:Y:S01]  /*3ef0*/  IADD3 R144, P5, PT, R31, R160.reuse, RZ ;  /* 0x000000a01f907210 */ /* 0x080fe20007fbe0ff */
[C---:B------:R-:W-:Y:S01]  /*3f00*/  IMAD R34, R133.reuse, 0x22, RZ ;  /* 0x0000002285227824 */ /* 0x040fe200078e02ff */
        /* <DEDUP_REMOVED lines=53> */
[--C-:B------:R-:W-:Y:S01]  /*4260*/  IMAD.X R237, R63, 0x1, R59.reuse, P4 ;  /* 0x000000013fed7824 */ /* 0x100fe200020e063b */
[-C--:B------:R-:W-:Y:S01]  /*4270*/  IADD3 R234, P5, PT, R45, R160.reuse, RZ ;  /* 0x000000a02dea7210 */ /* 0x080fe20007fbe0ff */
[C---:B------:R-:W-:Y:S01]  /*4280*/  IMAD R48, R133.reuse, 0x30, RZ ;  /* 0x0000003085307824 */ /* 0x040fe200078e02ff */
[----:B------:R-:W-:Y:S01]  /*4290*/  IADD3 R230, P4, PT, R46, R160, RZ ;  /* 0x000000a02ee67210 */ /* 0x000fe20007f9e0ff */
[----:B------:R-:W-:Y:S01]  /*42a0*/  IMAD R50, R133, 0x32, RZ ;  /* 0x0000003285327824 */ /* 0x000fe200078e02ff */
[----:B------:R-:W-:Y:S01]  /*42b0*/  SEL R90, R49, R90, !P6 ;  /* 0x0000005a315a7207 */ /* 0x000fe20007000000 */
[--C-:B------:R-:W-:Y:S01]  /*42c0*/  IMAD.X R235, R81, 0x1, R59.reuse, P5 ;  /* 0x0000000151eb7824 */ /* 0x100fe200028e063b */
[----:B------:R-:W-:Y:S01]  /*42d0*/  SEL R92, R49, R92, !P6 ;  /* 0x0000005c315c7207 */ /* 0x000fe20007000000 */
[----:B------:R-:W-:Y:S01]  /*42e0*/  IMAD.X R231, R83, 0x1, R59, P4 ;  /* 0x0000000153e77824 */ /* 0x000fe200020e063b */
[----:B------:R-:W-:-:S02]  /*42f0*/  SEL R93, R49, R93, !P6 ;  /* 0x0000005d315d7207 */ /* 0x000fc40007000000 */
[C---:B------:R-:W-:Y:S02]  /*4300*/  SEL R117, R49.reuse, R117, !P6 ;  /* 0x0000007531757207 */ /* 0x040fe40007000000 */
[C---:B------:R-:W-:Y:S02]  /*4310*/  SEL R94, R49.reuse, R94, !P6 ;  /* 0x0000005e315e7207 */ /* 0x040fe40007000000 */
[C---:B------:R-:W-:Y:S02]  /*4320*/  SEL R96, R49.reuse, R96, !P6 ;  /* 0x0000006031607207 */ /* 0x040fe40007000000 */
[C---:B------:R-:W-:Y:S02]  /*4330*/  SEL R97, R49.reuse, R97, !P6 ;  /* 0x0000006131617207 */ /* 0x040fe40007000000 */
[C---:B------:R-:W-:Y:S02]  /*4340*/  SEL R98, R49.reuse, R98, !P6 ;  /* 0x0000006231627207 */ /* 0x040fe40007000000 */
        /* <DEDUP_REMOVED lines=15> */
[----:B------:R-:W-:Y:S01]  /*4440*/  SEL R118, R49, R118, !P6 ;  /* 0x0000007631767207 */ /* 0x000fe20007000000 */
[----:B------:R-:W-:Y:S01]  /*4450*/  IMAD R49, R133, 0x31, RZ ;  /* 0x0000003185317824 */ /* 0x000fe200078e02ff */
[----:B------:R-:W-:Y:S02]  /*4460*/  SHF.R.S32.HI R85, RZ, 0x1f, R47 ;  /* 0x0000001fff557819 */ /* 0x000fe4000001142f */
[----:B------:R-:W-:Y:S02]  /*4470*/  SHF.R.S32.HI R119, RZ, 0x1f, R48 ;  /* 0x0000001fff777819 */ /* 0x000fe40000011430 */
[----:B------:R-:W-:-:S02]  /*4480*/  IADD3 R232, P5, PT, R47, R160, RZ ;  /* 0x000000a02fe87210 */ /* 0x000fc40007fbe0ff */
        /* <DEDUP_REMOVED lines=27> */
[----:B------:R-:W-:Y:S01]  /*4640*/  IMAD.X R165, R58, 0x1, R59, P5 ;  /* 0x000000013aa57824 */ /* 0x000fe200028e063b */
[----:B------:R-:W-:Y:S01]  /*4650*/  SHF.R.S32.HI R83, RZ, 0x1f, R57 ;  /* 0x0000001fff537819 */ /* 0x000fe20000011439 */
[----:B------:R-:W-:Y:S01]  /*4660*/  IMAD.X R143, R61, 0x1, R59, P4 ;  /* 0x000000013d8f7824 */ /* 0x000fe200020e063b */
[----:B------:R-:W-:-:S02]  /*4670*/  IADD3 R140, P5, PT, R55, R160, RZ ;  /* 0x000000a0378c7210 */ /* 0x000fc40007fbe0ff */
[----:B------:R-:W-:Y:S02]  /*4680*/  IADD3 R162, P4, PT, R57, R162, RZ ;  /* 0x000000a239a27210 */ /* 0x000fe40007f9e0ff */
[----:B------:R-:W-:Y:S01]  /*4690*/  SHF.R.U64 R58, R132, 0x5, RZ ;  /* 0x00000005843a7819 */ /* 0x000fe200000012ff */
[--C-:B------:R-:W-:Y:S01]  /*46a0*/  IMAD.X R141, R63, 0x1, R59.reuse, P5 ;  /* 0x000000013f8d7824 */ /* 0x100fe200028e063b */
[----:B------:R-:W-:Y:S01]  /*46b0*/  SHF.R.S32.HI R81, RZ, 0x1f, R56 ;  /* 0x0000001fff517819 */ /* 0x000fe20000011438 */
[----:B------:R-:W-:Y:S01]  /*46c0*/  IMAD.X R163, R83, 0x1, R59, P4 ;  /* 0x0000000153a37824 */ /* 0x000fe200020e063b */
[----:B------:R-:W-:Y:S02]  /*46d0*/  IADD3 R160, P5, PT, R56, R160, RZ ;  /* 0x000000a038a07210 */ /* 0x000fe40007fbe0ff */
[----:B------:R-:W-:Y:S02]  /*46e0*/  LOP3.LUT P4, RZ, R58, 0x1, RZ, 0xc0, !PT ;  /* 0x000000013aff7812 */ /* 0x000fe4000788c0ff */
[----:B------:R-:W-:Y:S01]  /*46f0*/  SHF.R.S32.HI R58, RZ, 0x1f, R19 ;  /* 0x0000001fff3a7819 */ /* 0x000fe20000011413 */
[----:B------:R-:W-:Y:S01]  /*4700*/  IMAD.X R161, R81, 0x1, R59, P5 ;  /* 0x0000000151a17824 */ /* 0x000fe200028e063b */
[----:B------:R-:W-:-:S03]  /*4710*/  IADD3 R134, P6, PT, R146, UR20, RZ ;  /* 0x0000001492867c10 */ /* 0x000fc6000ffde0ff */
[----:B------:R-:W-:Y:S01]  /*4720*/  IMAD.X R81, R58, 0x1, R59, P3 ;  /* 0x000000013a517824 */ /* 0x000fe200018e063b */
[----:B------:R-:W-:Y:S01]  /*4730*/  SHF.R.U64 R60, R132, 0x4, RZ ;  /* 0x00000004843c7819 */ /* 0x000fe200000012ff */
[----:B------:R-:W-:Y:S02]  /*4740*/  IMAD R59, R133, 0x3b, RZ ;  /* 0x0000003b853b7824 */ /* 0x000fe400078e02ff */
[----:B------:R-:W-:Y:S01]  /*4750*/  IMAD.IADD R80, R19, 0x1, R134 ;  /* 0x0000000113507824 */ /* 0x000fe200078e0286 */
[----:B------:R-:W-:Y:S01]  /*4760*/  LOP3.LUT P5, RZ, R60, 0x1, RZ, 0xc0, !PT ;  /* 0x000000013cff7812 */ /* 0x000fe200078ac0ff */
[----:B------:R-:W-:Y:S01]  /*4770*/  IMAD R60, R133, 0x3c, RZ ;  /* 0x0000003c853c7824 */ /* 0x000fe200078e02ff */
[----:B------:R-:W-:Y:S02]  /*4780*/  SHF.R.U64 R62, R132, 0x3, RZ ;  /* 0x00000003843e7819 */ /* 0x000fe400000012ff */
[----:B------:R-:W-:Y:S01]  /*4790*/  SHF.R.S32.HI R61, RZ, 0x1f, R59 ;  /* 0x0000001fff3d7819 */ /* 0x000fe2000001143b */
[----:B------:R0:W3:Y:S01]  /*47a0*/  @P4 LDG.E.U8 R203, desc[UR26][R80.64] ;  /* 0x0000001a50cb4981 */ /* 0x0000e2000c1e1100 */
[----:B--2---:R-:W-:-:S02]  /*47b0*/  IADD3.X R150, PT, PT, R147, UR11, RZ, P6, !PT ;  /* 0x0000000b93967c10 */ /* 0x004fc4000b7fe4ff */
[-C--:B------:R-:W-:Y:S02]  /*47c0*/  IADD3 R84, P3, PT, R59, R134.reuse, RZ ;  /* 0x000000863b547210 */ /* 0x080fe40007f7e0ff */
[----:B------:R-:W-:Y:S02]  /*47d0*/  LOP3.LUT P4, RZ, R62, 0x1, RZ, 0xc0, !PT ;  /* 0x000000013eff7812 */ /* 0x000fe4000788c0ff */
[----:B------:R-:W-:Y:S01]  /*47e0*/  SHF.R.S32.HI R62, RZ, 0x1f, R60 ;  /* 0x0000001fff3e7819 */ /* 0x000fe2000001143c */
[--C-:B------:R-:W-:Y:S01]  /*47f0*/  IMAD.X R85, R61, 0x1, R150.reuse, P3 ;  /* 0x000000013d557824 */ /* 0x100fe200018e0696 */
[-C--:B------:R-:W-:Y:S02]  /*4800*/  IADD3 R82, P3, PT, R60, R134.reuse, RZ ;  /* 0x000000863c527210 */ /* 0x080fe40007f7e0ff */
[----:B------:R-:W-:Y:S02]  /*4810*/  SHF.R.U64 R63, R132, 0x2, RZ ;  /* 0x00000002843f7819 */ /* 0x000fe400000012ff */
[--C-:B0-----:R-:W-:Y:S01]  /*4820*/  SHF.R.U32.HI R81, RZ, 0xf, R65.reuse ;  /* 0x0000000fff517819 */ /* 0x101fe20000011641 */
[----:B------:R-:W-:Y:S01]  /*4830*/  IMAD.X R83, R62, 0x1, R150, P3 ;  /* 0x000000013e537824 */ /* 0x000fe200018e0696 */
[----:B------:R-:W-:Y:S01]  /*4840*/  LOP3.LUT P3, RZ, R63, 0x1, RZ, 0xc0, !PT ;  /* 0x000000013fff7812 */ /* 0x000fe2000786c0ff */
[----:B------:R-:W-:Y:S01]  /*4850*/  IMAD R63, R133, 0x3d, RZ ;  /* 0x0000003d853f7824 */ /* 0x000fe200078e02ff */
[----:B------:R-:W-:Y:S01]  /*4860*/  SHF.R.U32.HI R116, RZ, 0xa, R65 ;  /* 0x0000000aff747819 */ /* 0x000fe20000011641 */
[----:B------:R-:W2:Y:S03]  /*4870*/  @P5 LDG.E.U8 R177, desc[UR26][R84.64] ;  /* 0x0000001a54b15981 */ /* 0x000ea6000c1e1100 */
[----:B------:R-:W-:Y:S01]  /*4880*/  SHF.R.S32.HI R64, RZ, 0x1f, R63 ;  /* 0x0000001fff407819 */ /* 0x000fe2000001143f */
[----:B------:R0:W2:Y:S01]  /*4890*/  @P4 LDG.E.U8 R198, desc[UR26][R82.64] ;  /* 0x0000001a52c64981 */ /* 0x0000a2000c1e1100 */
[----:B------:R-:W-:-:S02]  /*48a0*/  IADD3 R80, P4, PT, R63, R134, RZ ;  /* 0x000000863f507210 */ /* 0x000fc40007f9e0ff */
[----:B------:R-:W-:Y:S02]  /*48b0*/  LOP3.LUT P5, RZ, R81, 0x1, RZ, 0xc0, !PT ;  /* 0x0000000151ff7812 */ /* 0x000fe400078ac0ff */
[----:B------:R-:W-:Y:S01]  /*48c0*/  PRMT R184, RZ, 0x7610, R184 ;  /* 0x00007610ffb87816 */ /* 0x000fe200000000b8 */
[----:B------:R-:W-:Y:S01]  /*48d0*/  IMAD.X R81, R64, 0x1, R150, P4 ;  /* 0x0000000140517824 */ /* 0x000fe200020e0696 */
[----:B0-----:R-:W-:-:S04]  /*48e0*/  SHF.R.U32.HI R82, RZ, 0x9, R65 ;  /* 0x00000009ff527819 */ /* 0x001fc80000011641 */
[----:B------:R0:W2:Y:S01]  /*48f0*/  @P3 LDG.E.U8 R184, desc[UR26][R80.64] ;  /* 0x0000001a50b83981 */ /* 0x0000a2000c1e1100 */
[----:B------:R-:W-:Y:S02]  /*4900*/  LOP3.LUT P4, RZ, R116, 0x1, RZ, 0xc0, !PT ;  /* 0x0000000174ff7812 */ /* 0x000fe4000788c0ff */
[----:B------:R-:W-:Y:S02]  /*4910*/  LOP3.LUT P6, RZ, R82, 0x1, RZ, 0xc0, !PT ;  /* 0x0000000152ff7812 */ /* 0x000fe400078cc0ff */
[----:B------:R-:W-:Y:S02]  /*4920*/  SHF.R.U32.HI R82, RZ, 0x8, R65 ;  /* 0x00000008ff527819 */ /* 0x000fe40000011641 */
[----:B------:R-:W-:Y:S02]  /*4930*/  PRMT R192, RZ, 0x7610, R192 ;  /* 0x00007610ffc07816 */ /* 0x000fe400000000c0 */
[----:B------:R-:W-:Y:S02]  /*4940*/  LOP3.LUT P3, RZ, R82, 0x1, RZ, 0xc0, !PT ;  /* 0x0000000152ff7812 */ /* 0x000fe4000786c0ff */
[----:B------:R-:W-:-:S02]  /*4950*/  PRMT R218, RZ, 0x7610, R218 ;  /* 0x00007610ffda7816 */ /* 0x000fc400000000da */
[----:B0-----:R-:W-:Y:S01]  /*4960*/  SHF.R.U32.HI R80, RZ, 0x6, R65 ;  /* 0x00000006ff507819 */ /* 0x001fe20000011641 */
[----:B------:R-:W2:Y:S01]  /*4970*/  @P4 LDG.E.U8 R192, desc[UR26][R76.64] ;  /* 0x0000001a4cc04981 */ /* 0x000ea2000c1e1100 */
[----:B------:R-:W-:Y:S02]  /*4980*/  PRMT R155, RZ, 0x7610, R155 ;  /* 0x00007610ff9b7816 */ /* 0x000fe4000000009b */
[----:B------:R-:W-:Y:S01]  /*4990*/  LOP3.LUT P4, RZ, R80, 0x1, RZ, 0xc0, !PT ;  /* 0x0000000150ff7812 */ /* 0x000fe2000788c0ff */
[----:B------:R0:W2:Y:S01]  /*49a0*/  @P5 LDG.E.U8 R218, desc[UR26][R78.64] ;  /* 0x0000001a4eda5981 */ /* 0x0000a2000c1e1100 */
[----:B------:R-:W-:-:S03]  /*49b0*/  LOP3.LUT R129, R135, 0x3f, RZ, 0xc0, !PT ;  /* 0x0000003f87817812 */ /* 0x000fc600078ec0ff */
[----:B------:R1:W2:Y:S01]  /*49c0*/  @P3 LDG.E.U8 R155, desc[UR26][R72.64] ;  /* 0x0000001a489b3981 */ /* 0x0002a2000c1e1100 */
[--C-:B------:R-:W-:Y:S02]  /*49d0*/  SHF.R.U32.HI R82, RZ, 0x7, R65.reuse ;  /* 0x00000007ff527819 */ /* 0x100fe40000011641 */
[----:B0-----:R-:W-:Y:S02]  /*49e0*/  SHF.R.U32.HI R78, RZ, 0x5, R65 ;  /* 0x00000005ff4e7819 */ /* 0x001fe40000011641 */
[----:B------:R-:W-:Y:S02]  /*49f0*/  PRMT R205, RZ, 0x7610, R205 ;  /* 0x00007610ffcd7816 */ /* 0x000fe400000000cd */
[----:B------:R-:W-:Y:S01]  /*4a00*/  LOP3.LUT P3, RZ, R78, 0x1, RZ, 0xc0, !PT ;  /* 0x000000014eff7812 */ /* 0x000fe2000786c0ff */
[----:B------:R-:W-:Y:S01]  /*4a10*/  IMAD R129, R129, UR35, RZ ;  /* 0x0000002381817c24 */ /* 0x000fe2000f8e02ff */
[----:B------:R-:W-:Y:S02]  /*4a20*/  LOP3.LUT P5, RZ, R82, 0x1, RZ, 0xc0, !PT ;  /* 0x0000000152ff7812 */ /* 0x000fe400078ac0ff */
[----:B------:R-:W-:Y:S01]  /*4a30*/  PRMT R207, RZ, 0x7610, R207 ;  /* 0x00007610ffcf7816 */ /* 0x000fe200000000cf */
[----:B------:R-:W2:Y:S01]  /*4a40*/  @P4 LDG.E.U8 R205, desc[UR26][R68.64] ;  /* 0x0000001a44cd4981 */ /* 0x000ea2000c1e1100 */
[----:B------:R-:W-:Y:S01]  /*4a50*/  IADD3 R128, P4, PT, R129, UR22, RZ ;  /* 0x0000001681807c10 */ /* 0x000fe2000ff9e0ff */
[----:B------:R-:W-:Y:S01]  /*4a60*/  IMAD R90, R90, UR4, RZ ;  /* 0x000000045a5a7c24 */ /* 0x000fe2000f8e02ff */
[----:B------:R-:W-:-:S02]  /*4a70*/  PRMT R178, RZ, 0x7610, R178 ;  /* 0x00007610ffb27816 */ /* 0x000fc400000000b2 */
[----:B------:R-:W-:Y:S01]  /*4a80*/  PRMT R220, RZ, 0x7610, R220 ;  /* 0x00007610ffdc7816 */ /* 0x000fe200000000dc */
[----:B------:R-:W-:Y:S01]  /*4a90*/  IMAD R100, R100, UR4, RZ ;  /* 0x0000000464647c24 */ /* 0x000fe2000f8e02ff */
[----:B------:R-:W-:Y:S01]  /*4aa0*/  LEA.HI.X.SX32 R129, R129, UR23, 0x1, P4 ;  /* 0x0000001781817c11 */ /* 0x000fe2000a0f0eff */
[----:B------:R0:W2:Y:S01]  /*4ab0*/  @P3 LDG.E.U8 R207, desc[UR26][R66.64] ;  /* 0x0000001a42cf3981 */ /* 0x0000a2000c1e1100 */
[----:B------:R-:W-:Y:S01]  /*4ac0*/  IMAD R94, R94, UR4, RZ ;  /* 0x000000045e5e7c24 */ /* 0x000fe2000f8e02ff */
[--C-:B-1----:R-:W-:Y:S01]  /*4ad0*/  SHF.R.U32.HI R72, RZ, 0x4, R65.reuse ;  /* 0x00000004ff487819 */ /* 0x102fe20000011641 */
[----:B------:R-:W-:Y:S01]  /*4ae0*/  IMAD R110, R110, UR16, RZ ;  /* 0x000000106e6e7c24 */ /* 0x000fe2000f8e02ff */
[----:B------:R1:W2:Y:S01]  /*4af0*/  @P6 LDG.E.U8 R178, desc[UR26][R74.64] ;  /* 0x0000001a4ab26981 */ /* 0x0002a2000c1e1100 */
[----:B------:R-:W-:Y:S01]  /*4b00*/  IMAD R105, R105, UR7, RZ ;  /* 0x0000000769697c24 */ /* 0x000fe2000f8e02ff */
[----:B------:R-:W4:Y:S02]  /*4b10*/  LDCU UR35, c[0x0][0x3b0] ;  /* 0x00007600ff2377ac */ /* 0x000f240008000800 */
[----:B------:R5:W2:Y:S01]  /*4b20*/  @P5 LDG.E.U8 R220, desc[UR26][R70.64] ;  /* 0x0000001a46dc5981 */ /* 0x000aa2000c1e1100 */
[-C--:B0-----:R-:W-:Y:S01]  /*4b30*/  IADD3 R66, P4, PT, R90, R128.reuse, RZ ;  /* 0x000000805a427210 */ /* 0x081fe20007f9e0ff */
[----:B------:R-:W-:Y:S01]  /*4b40*/  IMAD R113, R113, UR29, RZ ;  /* 0x0000001d71717c24 */ /* 0x000fe2000f8e02ff */
[-C--:B------:R-:W-:Y:S01]  /*4b50*/  IADD3 R68, P6, PT, R94, R128.reuse, RZ ;  /* 0x000000805e447210 */ /* 0x080fe20007fde0ff */
[----:B------:R-:W-:Y:S01]  /*4b60*/  IMAD R112, R112, UR21, RZ ;  /* 0x0000001570707c24 */ /* 0x000fe2000f8e02ff */
[-C--:B------:R-:W-:Y:S01]  /*4b70*/  LEA.HI.X.SX32 R67, R90, R129.reuse, 0x1, P4 ;  /* 0x000000815a437211 */ /* 0x080fe200020f0eff */
[----:B------:R-:W-:Y:S01]  /*4b80*/  IMAD R92, R92, UR4, RZ ;  /* 0x000000045c5c7c24 */ /* 0x000fe2000f8e02ff */
[----:B-1----:R-:W-:Y:S01]  /*4b90*/  SHF.R.U32.HI R74, RZ, 0x3, R65 ;  /* 0x00000003ff4a7819 */ /* 0x002fe20000011641 */
[----:B------:R-:W-:Y:S01]  /*4ba0*/  IMAD R114, R114, UR33, RZ ;  /* 0x0000002172727c24 */ /* 0x000fe2000f8e02ff */
[-C--:B-----5:R-:W-:Y:S01]  /*4bb0*/  IADD3 R70, P4, PT, R100, R128.reuse, RZ ;  /* 0x0000008064467210 */ /* 0x0a0fe20007f9e0ff */
[----:B------:R-:W-:Y:S01]  /*4bc0*/  IMAD R101, R101, UR4, RZ ;  /* 0x0000000465657c24 */ /* 0x000fe2000f8e02ff */
[----:B------:R-:W-:Y:S01]  /*4bd0*/  LOP3.LUT P5, RZ, R74, 0x1, RZ, 0xc0, !PT ;  /* 0x000000014aff7812 */ /* 0x000fe200078ac0ff */
[----:B------:R-:W-:Y:S01]  /*4be0*/  IMAD R96, R96, UR4, RZ ;  /* 0x0000000460607c24 */ /* 0x000fe2000f8e02ff */
[-C--:B------:R-:W-:Y:S01]  /*4bf0*/  LEA.HI.X.SX32 R71, R100, R129.reuse, 0x1, P4 ;  /* 0x0000008164477211 */ /* 0x080fe200020f0eff */
[----:B------:R-:W-:Y:S01]  /*4c00*/  IMAD R119, R98, UR4, RZ ;  /* 0x0000000462777c24 */ /* 0x000fe2000f8e02ff */
[----:B------:R-:W-:Y:S01]  /*4c10*/  LOP3.LUT P3, RZ, R72, 0x1, RZ, 0xc0, !PT ;  /* 0x0000000148ff7812 */ /* 0x000fe2000786c0ff */
[----:B------:R-:W-:Y:S01]  /*4c20*/  IMAD R116, R93, UR4, RZ ;  /* 0x000000045d747c24 */ /* 0x000fe2000f8e02ff */
[-C--:B------:R-:W-:Y:S01]  /*4c30*/  LEA.HI.X.SX32 R69, R94, R129.reuse, 0x1, P6 ;  /* 0x000000815e457211 */ /* 0x080fe200030f0eff */
[----:B------:R-:W-:Y:S01]  /*4c40*/  IMAD R106, R106, UR8, RZ ;  /* 0x000000086a6a7c24 */ /* 0x000fe2000f8e02ff */
[CC--:B------:R-:W-:Y:S01]  /*4c50*/  IADD3 R74, P4, PT, R110.reuse, R128.reuse, RZ ;  /* 0x000000806e4a7210 */ /* 0x0c0fe20007f9e0ff */
[----:B------:R-:W-:Y:S01]  /*4c60*/  IMAD R124, R97, UR4, RZ ;  /* 0x00000004617c7c24 */ /* 0x000fe2000f8e02ff */
[-C--:B------:R-:W-:Y:S01]  /*4c70*/  IADD3 R72, P6, PT, R105, R128.reuse, RZ ;  /* 0x0000008069487210 */ /* 0x080fe20007fde0ff */
[----:B------:R-:W-:Y:S01]  /*4c80*/  IMAD R125, R109, UR15, RZ ;  /* 0x0000000f6d7d7c24 */ /* 0x000fe2000f8e02ff */
[-C--:B------:R-:W-:Y:S01]  /*4c90*/  LEA.HI.X.SX32 R75, R110, R129.reuse, 0x1, P4 ;  /* 0x000000816e4b7211 */ /* 0x080fe200020f0eff */
[----:B------:R-:W-:Y:S01]  /*4ca0*/  IMAD R130, R102, UR4, RZ ;  /* 0x0000000466827c24 */ /* 0x000fe2000f8e02ff */
[-C--:B------:R-:W-:Y:S01]  /*4cb0*/  LEA.HI.X.SX32 R73, R105, R129.reuse, 0x1, P6 ;  /* 0x0000008169497211 */ /* 0x080fe200030f0eff */
[----:B------:R-:W-:Y:S01]  /*4cc0*/  IMAD R108, R108, UR9, RZ ;  /* 0x000000096c6c7c24 */ /* 0x000fe2000f8e02ff */
[CC--:B------:R-:W-:Y:S01]  /*4cd0*/  IADD3 R78, P4, PT, R113.reuse, R128.reuse, RZ ;  /* 0x00000080714e7210 */ /* 0x0c0fe20007f9e0ff */
[----:B------:R-:W-:Y:S01]  /*4ce0*/  IMAD R151, R104, UR4, RZ ;  /* 0x0000000468977c24 */ /* 0x000fe2000f8e02ff */
[----:B------:R-:W-:Y:S01]  /*4cf0*/  IADD3 R76, P6, PT, R112, R128, RZ ;  /* 0x00000080704c7210 */ /* 0x000fe20007fde0ff */
[----:B------:R-:W0:Y:S01]  /*4d00*/  LDCU UR22, c[0x0][0x3b0] ;  /* 0x00007600ff1677ac */ /* 0x000e220008000800 */
[----:B------:R-:W-:-:S02]  /*4d10*/  LEA.HI.X.SX32 R79, R113, R129, 0x1, P4 ;  /* 0x00000081714f7211 */ /* 0x000fc400020f0eff */
[-C--:B------:R-:W-:Y:S02]  /*4d20*/  LEA.HI.X.SX32 R77, R112, R129.reuse, 0x1, P6 ;  /* 0x00000081704d7211 */ /* 0x080fe400030f0eff */
[-C--:B------:R-:W-:Y:S02]  /*4d30*/  IADD3 R82, P4, PT, R92, R128.reuse, RZ ;  /* 0x000000805c527210 */ /* 0x080fe40007f9e0ff */
[-C--:B------:R-:W-:Y:S01]  /*4d40*/  IADD3 R80, P6, PT, R114, R128.reuse, RZ ;  /* 0x0000008072507210 */ /* 0x080fe20007fde0ff */
[----:B------:R-:W-:Y:S01]  /*4d50*/  IMAD R98, R86, UR30, RZ ;  /* 0x0000001e56627c24 */ /* 0x000fe2000f8e02ff */
[-C--:B------:R-:W-:Y:S01]  /*4d60*/  LEA.HI.X.SX32 R83, R92, R129.reuse, 0x1, P4 ;  /* 0x000000815c537211 */ /* 0x080fe200020f0eff */
[----:B------:R-:W-:Y:S01]  /*4d70*/  IMAD R93, R88, UR17, RZ ;  /* 0x00000011585d7c24 */ /* 0x000fe2000f8e02ff */
[----:B------:R-:W-:Y:S02]  /*4d80*/  LEA.HI.X.SX32 R81, R114, R129, 0x1, P6 ;  /* 0x0000008172517211 */ /* 0x000fe400030f0eff */
[----:B------:R-:W-:-:S02]  /*4d90*/  IADD3 R86, P4, PT, R101, R128, RZ ;  /* 0x0000008065567210 */ /* 0x000fc40007f9e0ff */
[CC--:B------:R-:W-:Y:S01]  /*4da0*/  IADD3 R84, P6, PT, R96.reuse, R128.reuse, RZ ;  /* 0x0000008060547210 */ /* 0x0c0fe20007fde0ff */
[----:B------:R-:W-:Y:S01]  /*4db0*/  IMAD R100, R87, UR34, RZ ;  /* 0x0000002257647c24 */ /* 0x000fe2000f8e02ff */
[-C--:B------:R-:W-:Y:S01]  /*4dc0*/  LEA.HI.X.SX32 R87, R101, R129.reuse, 0x1, P4 ;  /* 0x0000008165577211 */ /* 0x080fe200020f0eff */
[----:B------:R-:W-:Y:S01]  /*4dd0*/  IMAD R97, R89, UR24, RZ ;  /* 0x0000001859617c24 */ /* 0x000fe2000f8e02ff */
[-C--:B------:R-:W-:Y:S02]  /*4de0*/  LEA.HI.X.SX32 R85, R96, R129.reuse, 0x1, P6 ;  /* 0x0000008160557211 */ /* 0x080fe400030f0eff */
[-C--:B------:R-:W-:Y:S02]  /*4df0*/  IADD3 R90, P4, PT, R93, R128.reuse, RZ ;  /* 0x000000805d5a7210 */ /* 0x080fe40007f9e0ff */
[----:B------:R-:W-:Y:S01]  /*4e00*/  IADD3 R88, P6, PT, R106, R128, RZ ;  /* 0x000000806a587210 */ /* 0x000fe20007fde0ff */
[----:B------:R-:W-:Y:S01]  /*4e10*/  IMAD R109, R91, UR18, RZ ;  /* 0x000000125b6d7c24 */ /* 0x000fe2000f8e02ff */
[----:B------:R-:W-:-:S02]  /*4e20*/  LEA.HI.X.SX32 R91, R93, R129, 0x1, P4 ;  /* 0x000000815d5b7211 */ /* 0x000fc400020f0eff */
[-C--:B------:R-:W-:Y:S02]  /*4e30*/  LEA.HI.X.SX32 R89, R106, R129.reuse, 0x1, P6 ;  /* 0x000000816a597211 */ /* 0x080fe400030f0eff */
[CC--:B------:R-:W-:Y:S02]  /*4e40*/  IADD3 R94, P4, PT, R98.reuse, R128.reuse, RZ ;  /* 0x00000080625e7210 */ /* 0x0c0fe40007f9e0ff */
[-C--:B------:R-:W-:Y:S01]  /*4e50*/  IADD3 R92, P6, PT, R97, R128.reuse, RZ ;  /* 0x00000080615c7210 */ /* 0x080fe20007fde0ff */
[----:B------:R-:W-:Y:S01]  /*4e60*/  IMAD R112, R95, UR25, RZ ;  /* 0x000000195f707c24 */ /* 0x000fe2000f8e02ff */
[-C--:B------:R-:W-:Y:S02]  /*4e70*/  LEA.HI.X.SX32 R95, R98, R129.reuse, 0x1, P4 ;  /* 0x00000081625f7211 */ /* 0x080fe400020f0eff */
[----:B------:R-:W-:Y:S02]  /*4e80*/  LEA.HI.X.SX32 R93, R97, R129, 0x1, P6 ;  /* 0x00000081615d7211 */ /* 0x000fe400030f0eff */
[----:B------:R-:W-:-:S02]  /*4e90*/  IADD3 R98, P4, PT, R116, R128, RZ ;  /* 0x0000008074627210 */ /* 0x000fc40007f9e0ff */
[-C--:B------:R-:W-:Y:S01]  /*4ea0*/  IADD3 R96, P6, PT, R100, R128.reuse, RZ ;  /* 0x0000008064607210 */ /* 0x080fe20007fde0ff */
[----:B------:R-:W-:Y:S01]  /*4eb0*/  IMAD R113, R99, UR31, RZ ;  /* 0x0000001f63717c24 */ /* 0x000fe2000f8e02ff */
[-C--:B------:R-:W-:Y:S02]  /*4ec0*/  LEA.HI.X.SX32 R99, R116, R129.reuse, 0x1, P4 ;  /* 0x0000008174637211 */ /* 0x080fe400020f0eff */
[-C--:B------:R-:W-:Y:S02]  /*4ed0*/  LEA.HI.X.SX32 R97, R100, R129.reuse, 0x1, P6 ;  /* 0x0000008164617211 */ /* 0x080fe400030f0eff */
[-C--:B------:R-:W-:Y:S02]  /*4ee0*/  IADD3 R102, P4, PT, R130, R128.reuse, RZ ;  /* 0x0000008082667210 */ /* 0x080fe40007f9e0ff */
[----:B------:R-:W-:Y:S01]  /*4ef0*/  IADD3 R100, P6, PT, R124, R128, RZ ;  /* 0x000000807c647210 */ /* 0x000fe20007fde0ff */
[----:B----4-:R-:W-:Y:S01]  /*4f00*/  IMAD R116, R103, UR35, RZ ;  /* 0x0000002367747c24 */ /* 0x010fe2000f8e02ff */
[----:B------:R-:W-:-:S02]  /*4f10*/  LEA.HI.X.SX32 R103, R130, R129, 0x1, P4 ;  /* 0x0000008182677211 */ /* 0x000fc400020f0eff */
[-C--:B------:R-:W-:Y:S02]  /*4f20*/  LEA.HI.X.SX32 R101, R124, R129.reuse, 0x1, P6 ;  /* 0x000000817c657211 */ /* 0x080fe400030f0eff */
[-C--:B------:R-:W-:Y:S02]  /*4f30*/  IADD3 R106, P4, PT, R109, R128.reuse, RZ ;  /* 0x000000806d6a7210 */ /* 0x080fe40007f9e0ff */
[CC--:B------:R-:W-:Y:S01]  /*4f40*/  IADD3 R104, P6, PT, R108.reuse, R128.reuse, RZ ;  /* 0x000000806c687210 */ /* 0x0c0fe20007fde0ff */
[----:B------:R-:W-:Y:S01]  /*4f50*/  IMAD R131, R107, UR19, RZ ;  /* 0x000000136b837c24 */ /* 0x000fe2000f8e02ff */
[-C--:B------:R-:W-:Y:S01]  /*4f60*/  LEA.HI.X.SX32 R107, R109, R129.reuse, 0x1, P4 ;  /* 0x000000816d6b7211 */ /* 0x080fe200020f0eff */
[----:B------:R-:W-:Y:S01]  /*4f70*/  IMAD R117, R117, UR4, RZ ;  /* 0x0000000475757c24 */ /* 0x000fe2000f8e02ff */
[----:B------:R-:W-:Y:S02]  /*4f80*/  LEA.HI.X.SX32 R105, R108, R129, 0x1, P6 ;  /* 0x000000816c697211 */ /* 0x000fe400030f0eff */
[----:B------:R-:W-:-:S02]  /*4f90*/  IADD3 R110, P4, PT, R113, R128, RZ ;  /* 0x00000080716e7210 */ /* 0x000fc40007f9e0ff */
[CC--:B------:R-:W-:Y:S01]  /*4fa0*/  IADD3 R108, P6, PT, R112.reuse, R128.reuse, RZ ;  /* 0x00000080706c7210 */ /* 0x0c0fe20007fde0ff */
[----:B------:R-:W-:Y:S01]  /*4fb0*/  IMAD R139, R111, UR28, RZ ;  /* 0x0000001c6f8b7c24 */ /* 0x000fe2000f8e02ff */
[-C--:B------:R-:W-:Y:S02]  /*4fc0*/  LEA.HI.X.SX32 R111, R113, R129.reuse, 0x1, P4 ;  /* 0x00000081716f7211 */ /* 0x080fe400020f0eff */
[-C--:B------:R-:W-:Y:S02]  /*4fd0*/  LEA.HI.X.SX32 R109, R112, R129.reuse, 0x1, P6 ;  /* 0x00000081706d7211 */ /* 0x080fe400030f0eff */
[-C--:B------:R-:W-:Y:S02]  /*4fe0*/  IADD3 R114, P4, PT, R117, R128.reuse, RZ ;  /* 0x0000008075727210 */ /* 0x080fe40007f9e0ff */
[----:B------:R-:W-:Y:S01]  /*4ff0*/  IADD3 R112, P6, PT, R116, R128, RZ ;  /* 0x0000008074707210 */ /* 0x000fe20007fde0ff */
[----:B------:R-:W-:Y:S01]  /*5000*/  IMAD R149, R115, UR32, RZ ;  /* 0x0000002073957c24 */ /* 0x000fe2000f8e02ff */
[----:B------:R-:W-:-:S02]  /*5010*/  LEA.HI.X.SX32 R115, R117, R129, 0x1, P4 ;  /* 0x0000008175737211 */ /* 0x000fc400020f0eff */
[-C--:B------:R-:W-:Y:S02]  /*5020*/  LEA.HI.X.SX32 R113, R116, R129.reuse, 0x1, P6 ;  /* 0x0000008174717211 */ /* 0x080fe400030f0eff */
[-C--:B------:R-:W-:Y:S02]  /*5030*/  IADD3 R228, P4, PT, R151, R128.reuse, RZ ;  /* 0x0000008097e47210 */ /* 0x080fe40007f9e0ff */
[----:B------:R-:W-:Y:S02]  /*5040*/  IADD3 R116, P6, PT, R119, R128, RZ ;  /* 0x0000008077747210 */ /* 0x000fe40007fde0ff */
[----:B------:R-:W-:Y:S01]  /*5050*/  PRMT R209, RZ, 0x7610, R209 ;  /* 0x00007610ffd17816 */ /* 0x000fe200000000d1 */
[----:B0-----:R-:W-:Y:S01]  /*5060*/  IMAD R154, R118, UR22, RZ ;  /* 0x00000016769a7c24 */ /* 0x001fe2000f8e02ff */
[-C--:B------:R-:W-:Y:S02]  /*5070*/  LEA.HI.X.SX32 R151, R151, R129.reuse, 0x1, P4 ;  /* 0x0000008197977211 */ /* 0x080fe400020f0eff */
[----:B------:R-:W-:-:S02]  /*5080*/  LEA.HI.X.SX32 R117, R119, R129, 0x1, P6 ;  /* 0x0000008177757211 */ /* 0x000fc400030f0eff */
[-C--:B------:R-:W-:Y:S01]  /*5090*/  IADD3 R118, P4, PT, R131, R128.reuse, RZ ;  /* 0x0000008083767210 */ /* 0x080fe20007f9e0ff */
[----:B------:R0:W4:Y:S01]  /*50a0*/  @P3 LDG.E.U8 R209, desc[UR26][R212.64] ;  /* 0x0000001ad4d13981 */ /* 0x000122000c1e1100 */
[----:B------:R-:W-:Y:S02]  /*50b0*/  IADD3 R124, P6, PT, R125, R128, RZ ;  /* 0x000000807d7c7210 */ /* 0x000fe40007fde0ff */
[--C-:B------:R-:W-:Y:S02]  /*50c0*/  SHF.R.U32.HI R156, RZ, 0x2, R65.reuse ;  /* 0x00000002ff9c7819 */ /* 0x100fe40000011641 */
[----:B------:R-:W-:Y:S02]  /*50d0*/  SHF.R.U32.HI R65, RZ, 0x1, R65 ;  /* 0x00000001ff417819 */ /* 0x000fe40000011641 */
[-C--:B------:R-:W-:Y:S02]  /*50e0*/  LEA.HI.X.SX32 R119, R131, R129.reuse, 0x1, P4 ;  /* 0x0000008183777211 */ /* 0x080fe400020f0eff */
[----:B------:R-:W-:-:S02]  /*50f0*/  LEA.HI.X.SX32 R125, R125, R129, 0x1, P6 ;  /* 0x000000817d7d7211 */ /* 0x000fc400030f0eff */
[----:B0-----:R-:W-:Y:S02]  /*5100*/  PRMT R212, RZ, 0x7610, R212 ;  /* 0x00007610ffd47816 */ /* 0x001fe400000000d4 */
[-C--:B------:R-:W-:Y:S02]  /*5110*/  IADD3 R138, P4, PT, R149, R128.reuse, RZ ;  /* 0x00000080958a7210 */ /* 0x080fe40007f9e0ff */
[----:B------:R-:W-:Y:S02]  /*5120*/  IADD3 R130, P6, PT, R139, R128, RZ ;  /* 0x000000808b827210 */ /* 0x000fe40007fde0ff */
[----:B------:R-:W-:Y:S01]  /*5130*/  LOP3.LUT P3, RZ, R65, 0x1, RZ, 0xc0, !PT ;  /* 0x0000000141ff7812 */ /* 0x000fe2000786c0ff */
[----:B------:R-:W5:Y:S01]  /*5140*/  @P5 LDG.E.U8 R212, desc[UR26][R152.64] ;  /* 0x0000001a98d45981 */ /* 0x000f62000c1e1100 */
[----:B------:R-:W-:Y:S02]  /*5150*/  SHF.R.U64 R65, R132, 0x1f, RZ ;  /* 0x0000001f84417819 */ /* 0x000fe400000012ff */
[----:B------:R-:W-:-:S02]  /*5160*/  LEA.HI.X.SX32 R149, R149, R129, 0x1, P4 ;  /* 0x0000008195957211 */ /* 0x000fc400020f0eff */
[----:B------:R-:W-:Y:S02]  /*5170*/  LEA.HI.X.SX32 R131, R139, R129, 0x1, P6 ;  /* 0x000000818b837211 */ /* 0x000fe400030f0eff */
[----:B------:R-:W-:Y:S02]  /*5180*/  LOP3.LUT P4, RZ, R156, 0x1, RZ, 0xc0, !PT ;  /* 0x000000019cff7812 */ /* 0x000fe4000788c0ff */
[----:B------:R-:W-:Y:S02]  /*5190*/  IADD3 R128, P6, PT, R154, R128, RZ ;  /* 0x000000809a807210 */ /* 0x000fe40007fde0ff */
[----:B------:R-:W-:Y:S02]  /*51a0*/  LOP3.LUT P5, RZ, R65, 0x1, RZ, 0xc0, !PT ;  /* 0x0000000141ff7812 */ /* 0x000fe400078ac0ff */
[----:B------:R-:W-:Y:S02]  /*51b0*/  SHF.R.U64 R65, R132, 0x1e, RZ ;  /* 0x0000001e84417819 */ /* 0x000fe400000012ff */
[----:B------:R-:W-:-:S02]  /*51c0*/  PRMT R176, RZ, 0x7610, R176 ;  /* 0x00007610ffb07816 */ /* 0x000fc400000000b0 */
[----:B------:R-:W-:Y:S02]  /*51d0*/  LEA.HI.X.SX32 R129, R154, R129, 0x1, P6 ;  /* 0x000000819a817211 */ /* 0x000fe400030f0eff */
[----:B------:R-:W-:Y:S02]  /*51e0*/  LOP3.LUT P6, RZ, R65, 0x1, RZ, 0xc0, !PT ;  /* 0x0000000141ff7812 */ /* 0x000fe400078cc0ff */
[----:B------:R-:W-:Y:S01]  /*51f0*/  PRMT R190, RZ, 0x7610, R190 ;  /* 0x00007610ffbe7816 */ /* 0x000fe200000000be */
[----:B------:R-:W2:Y:S01]  /*5200*/  @P3 LDG.E.U8 R176, desc[UR26][R250.64] ;  /* 0x0000001afab03981 */ /* 0x000ea2000c1e1100 */
[----:B------:R-:W-:-:S04]  /*5210*/  SHF.R.U64 R65, R132, 0x1d, RZ ;  /* 0x0000001d84417819 */ /* 0x000fc800000012ff */
[----:B------:R-:W-:Y:S01]  /*5220*/  LOP3.LUT P3, RZ, R65, 0x1, RZ, 0xc0, !PT ;  /* 0x0000000141ff7812 */ /* 0x000fe2000786c0ff */
[----:B------:R0:W2:Y:S01]  /*5230*/  @P4 LDG.E.U8 R190, desc[UR26][R222.64] ;  /* 0x0000001adebe4981 */ /* 0x0000a2000c1e1100 */
[----:B------:R-:W-:-:S04]  /*5240*/  SHF.R.U64 R65, R132, 0x1c, RZ ;  /* 0x0000001c84417819 */ /* 0x000fc800000012ff */
[----:B------:R-:W-:Y:S02]  /*5250*/  LOP3.LUT P4, RZ, R65, 0x1, RZ, 0xc0, !PT ;  /* 0x0000000141ff7812 */ /* 0x000fe4000788c0ff */
[----:B------:R-:W-:Y:S02]  /*5260*/  SHF.R.U64 R65, R132, 0x1b, RZ ;  /* 0x0000001b84417819 */ /* 0x000fe400000012ff */
[----:B0-----:R-:W-:Y:S02]  /*5270*/  PRMT R222, RZ, 0x7610, R222 ;  /* 0x00007610ffde7816 */ /* 0x001fe400000000de */
[----:B------:R-:W-:-:S04]  /*5280*/  PRMT R153, RZ, 0x7610, R153 ;  /* 0x00007610ff997816 */ /* 0x000fc80000000099 */
[----:B------:R-:W2:Y:S01]  /*5290*/  @P5 LDG.E.U8 R222, desc[UR26][R120.64] ;  /* 0x0000001a78de5981 */ /* 0x000ea2000c1e1100 */
[----:B------:R-:W-:Y:S02]  /*52a0*/  LOP3.LUT P5, RZ, R65, 0x1, RZ, 0xc0, !PT ;  /* 0x0000000141ff7812 */ /* 0x000fe400078ac0ff */
[C---:B------:R-:W-:Y:S01]  /*52b0*/  SHF.R.U64 R65, R132.reuse, 0x1, RZ ;  /* 0x0000000184417819 */ /* 0x040fe200000012ff */
[----:B------:R0:W2:Y:S01]  /*52c0*/  @!P0 LDG.E.U8 R153, desc[UR26][R144.64] ;  /* 0x0000001a90998981 */ /* 0x0000a2000c1e1100 */
[----:B------:R-:W-:Y:S02]  /*52d0*/  PRMT R211, RZ, 0x7610, R211 ;  /* 0x00007610ffd37816 */ /* 0x000fe400000000d3 */
[----:B------:R-:W-:Y:S02]  /*52e0*/  PRMT R213, RZ, 0x7610, R213 ;  /* 0x00007610ffd57816 */ /* 0x000fe400000000d5 */
[----:B------:R-:W-:Y:S01]  /*52f0*/  LOP3.LUT P0, RZ, R65, 0x1, RZ, 0xc0, !PT ;  /* 0x0000000141ff7812 */ /* 0x000fe2000780c0ff */
[----:B------:R-:W-:Y:S01]  /*5300*/  IMAD R65, R133, 0x3e, RZ ;  /* 0x0000003e85417824 */ /* 0x000fe200078e02ff */
[----:B------:R-:W-:Y:S01]  /*5310*/  SHF.R.U64 R139, R132, 0x1a, RZ ;  /* 0x0000001a848b7819 */ /* 0x000fe200000012ff */
[----:B------:R1:W2:Y:S01]  /*5320*/  @P6 LDG.E.U8 R211, desc[UR26][R224.64] ;  /* 0x0000001ae0d36981 */ /* 0x0002a2000c1e1100 */
[----:B0-----:R-:W-:-:S03]  /*5330*/  PRMT R144, RZ, 0x7610, R144 ;  /* 0x00007610ff907816 */ /* 0x001fc60000000090 */
[----:B------:R0:W2:Y:S01]  /*5340*/  @P3 LDG.E.U8 R213, desc[UR26][R122.64] ;  /* 0x0000001a7ad53981 */ /* 0x0000a2000c1e1100 */
[----:B------:R-:W-:Y:S02]  /*5350*/  LOP3.LUT P6, RZ, R139, 0x1, RZ, 0xc0, !PT ;  /* 0x000000018bff7812 */ /* 0x000fe400078cc0ff */
[----:B------:R-:W-:Y:S01]  /*5360*/  SHF.R.S32.HI R121, RZ, 0x1f, R65 ;  /* 0x0000001fff797819 */ /* 0x000fe20000011441 */
[----:B------:R-:W2:Y:S01]  /*5370*/  @P5 LDG.E.U8 R144, desc[UR26][R248.64] ;  /* 0x0000001af8905981 */ /* 0x000ea2000c1e1100 */
[C---:B------:R-:W-:Y:S02]  /*5380*/  SHF.R.U64 R139, R132.reuse, 0x19, RZ ;  /* 0x00000019848b7819 */ /* 0x040fe400000012ff */
[----:B-1----:R-:W-:Y:S02]  /*5390*/  IADD3 R224, P3, PT, R65, R134, RZ ;  /* 0x0000008641e07210 */ /* 0x002fe40007f7e0ff */
[----:B------:R-:W-:Y:S02]  /*53a0*/  SHF.R.U64 R120, R132, 0x18, RZ ;  /* 0x0000001884787819 */ /* 0x000fe400000012ff */
[----:B------:R-:W-:Y:S01]  /*53b0*/  PRMT R179, RZ, 0x7610, R179 ;  /* 0x00007610ffb37816 */ /* 0x000fe200000000b3 */
[----:B------:R-:W-:Y:S01]  /*53c0*/  IMAD.X R225, R121, 0x1, R150, P3 ;  /* 0x0000000179e17824 */ /* 0x000fe200018e0696 */
[----:B------:R-:W-:-:S02]  /*53d0*/  LOP3.LUT P5, RZ, R139, 0x1, RZ, 0xc0, !PT ;  /* 0x000000018bff7812 */ /* 0x000fc400078ac0ff */
[----:B------:R-:W-:Y:S02]  /*53e0*/  LOP3.LUT P3, RZ, R120, 0x1, RZ, 0xc0, !PT ;  /* 0x0000000178ff7812 */ /* 0x000fe4000786c0ff */
[----:B0-----:R-:W-:Y:S01]  /*53f0*/  PRMT R122, RZ, 0x7610, R122 ;  /* 0x00007610ff7a7816 */ /* 0x001fe2000000007a */
[----:B------:R-:W2:Y:S01]  /*5400*/  @P4 LDG.E.U8 R179, desc[UR26][R174.64] ;  /* 0x0000001aaeb34981 */ /* 0x000ea2000c1e1100 */
[C---:B------:R-:W-:Y:S02]  /*5410*/  SHF.R.U64 R120, R132.reuse, 0x17, RZ ;  /* 0x0000001784787819 */ /* 0x040fe400000012ff */
[----:B------:R-:W-:Y:S02]  /*5420*/  SHF.R.U64 R123, R132, 0x16, RZ ;  /* 0x00000016847b7819 */ /* 0x000fe400000012ff */
[----:B------:R-:W-:Y:S01]  /*5430*/  LOP3.LUT P4, RZ, R120, 0x1, RZ, 0xc0, !PT ;  /* 0x0000000178ff7812 */ /* 0x000fe2000788c0ff */
[----:B------:R0:W2:Y:S01]  /*5440*/  @P0 LDG.E.U8 R122, desc[UR26][R224.64] ;  /* 0x0000001ae07a0981 */ /* 0x0000a2000c1e1100 */
[----:B------:R-:W-:-:S02]  /*5450*/  PRMT R120, RZ, 0x7610, R120 ;  /* 0x00007610ff787816 */ /* 0x000fc40000000078 */
[----:B------:R-:W-:Y:S02]  /*5460*/  LOP3.LUT P0, RZ, R123, 0x1, RZ, 0xc0, !PT ;  /* 0x000000017bff7812 */ /* 0x000fe4000780c0ff */
[C---:B------:R-:W-:Y:S02]  /*5470*/  SHF.R.U64 R123, R132.reuse, 0x15, RZ ;  /* 0x00000015847b7819 */ /* 0x040fe400000012ff */
[----:B------:R-:W-:Y:S01]  /*5480*/  PRMT R145, RZ, 0x7610, R145 ;  /* 0x00007610ff917816 */ /* 0x000fe20000000091 */
[----:B------:R-:W2:Y:S01]  /*5490*/  @P5 LDG.E.U8 R120, desc[UR26][R244.64] ;  /* 0x0000001af4785981 */ /* 0x000ea2000c1e1100 */
[----:B------:R-:W-:Y:S02]  /*54a0*/  LOP3.LUT P5, RZ, R123, 0x1, RZ, 0xc0, !PT ;  /* 0x000000017bff7812 */ /* 0x000fe400078ac0ff */
[----:B------:R-:W-:Y:S02]  /*54b0*/  SHF.R.U64 R123, R132, 0x14, RZ ;  /* 0x00000014847b7819 */ /* 0x000fe400000012ff */
[----:B0-----:R-:W-:Y:S01]  /*54c0*/  PRMT R224, RZ, 0x7610, R224 ;  /* 0x00007610ffe07816 */ /* 0x001fe200000000e0 */
[----:B------:R-:W2:Y:S01]  /*54d0*/  @P3 LDG.E.U8 R145, desc[UR26][R242.64] ;  /* 0x0000001af2913981 */ /* 0x000ea2000c1e1100 */
[----:B------:R-:W-:-:S02]  /*54e0*/  LOP3.LUT P3, RZ, R123, 0x1, RZ, 0xc0, !PT ;  /* 0x000000017bff7812 */ /* 0x000fc4000786c0ff */
[C---:B------:R-:W-:Y:S02]  /*54f0*/  SHF.R.U64 R123, R132.reuse, 0x13, RZ ;  /* 0x00000013847b7819 */ /* 0x040fe400000012ff */
[----:B------:R-:W-:Y:S01]  /*5500*/  PRMT R215, RZ, 0x7610, R215 ;  /* 0x00007610ffd77816 */ /* 0x000fe200000000d7 */
[----:B------:R-:W2:Y:S01]  /*5510*/  @P4 LDG.E.U8 R224, desc[UR26][R240.64] ;  /* 0x0000001af0e04981 */ /* 0x000ea2000c1e1100 */
[----:B------:R-:W-:Y:S02]  /*5520*/  LOP3.LUT P4, RZ, R123, 0x1, RZ, 0xc0, !PT ;  /* 0x000000017bff7812 */ /* 0x000fe4000788c0ff */
[----:B------:R-:W-:Y:S02]  /*5530*/  SHF.R.U64 R123, R132, 0x12, RZ ;  /* 0x00000012847b7819 */ /* 0x000fe400000012ff */
[----:B------:R-:W-:Y:S01]  /*5540*/  PRMT R217, RZ, 0x7610, R217 ;  /* 0x00007610ffd97816 */ /* 0x000fe200000000d9 */
[----:B------:R-:W2:Y:S01]  /*5550*/  @P0 LDG.E.U8 R215, desc[UR26][R238.64] ;  /* 0x0000001aeed70981 */ /* 0x000ea2000c1e1100 */
[----:B------:R-:W-:-:S02]  /*5560*/  LOP3.LUT P0, RZ, R123, 0x1, RZ, 0xc0, !PT ;  /* 0x000000017bff7812 */ /* 0x000fc4000780c0ff */
[C---:B------:R-:W-:Y:S02]  /*5570*/  SHF.R.U64 R123, R132.reuse, 0x11, RZ ;  /* 0x00000011847b7819 */ /* 0x040fe400000012ff */
[----:B------:R-:W-:Y:S01]  /*5580*/  PRMT R181, RZ, 0x7610, R181 ;  /* 0x00007610ffb57816 */ /* 0x000fe200000000b5 */
[----:B------:R0:W3:Y:S01]  /*5590*/  @P5 LDG.E.U8 R217, desc[UR26][R126.64] ;  /* 0x0000001a7ed95981 */ /* 0x0000e2000c1e1100 */
[----:B------:R-:W-:Y:S02]  /*55a0*/  LOP3.LUT P5, RZ, R123, 0x1, RZ, 0xc0, !PT ;  /* 0x000000017bff7812 */ /* 0x000fe400078ac0ff */
[----:B------:R-:W-:Y:S02]  /*55b0*/  SHF.R.U64 R123, R132, 0xf, RZ ;  /* 0x0000000f847b7819 */ /* 0x000fe400000012ff */
[----:B------:R-:W-:Y:S01]  /*55c0*/  PRMT R202, RZ, 0x7610, R202 ;  /* 0x00007610ffca7816 */ /* 0x000fe200000000ca */
[----:B------:R1:W3:Y:S01]  /*55d0*/  @P3 LDG.E.U8 R181, desc[UR26][R226.64] ;  /* 0x0000001ae2b53981 */ /* 0x0002e2000c1e1100 */
[----:B------:R-:W-:-:S02]  /*55e0*/  LOP3.LUT P3, RZ, R123, 0x1, RZ, 0xc0, !PT ;  /* 0x000000017bff7812 */ /* 0x000fc4000786c0ff */
[C---:B------:R-:W-:Y:S02]  /*55f0*/  SHF.R.U64 R123, R132.reuse, 0xe, RZ ;  /* 0x0000000e847b7819 */ /* 0x040fe400000012ff */
[----:B------:R-:W-:Y:S01]  /*5600*/  PRMT R188, RZ, 0x7610, R188 ;  /* 0x00007610ffbc7816 */ /* 0x000fe200000000bc */
[----:B------:R-:W3:Y:S01]  /*5610*/  @P4 LDG.E.U8 R202, desc[UR26][R236.64] ;  /* 0x0000001aecca4981 */ /* 0x000ee2000c1e1100 */
[----:B------:R-:W-:Y:S02]  /*5620*/  LOP3.LUT P4, RZ, R123, 0x1, RZ, 0xc0, !PT ;  /* 0x000000017bff7812 */ /* 0x000fe4000788c0ff */
[----:B------:R-:W-:Y:S02]  /*5630*/  SHF.R.U64 R123, R132, 0xd, RZ ;  /* 0x0000000d847b7819 */ /* 0x000fe400000012ff */
[----:B0-----:R-:W-:Y:S01]  /*5640*/  PRMT R126, RZ, 0x7610, R126 ;  /* 0x00007610ff7e7816 */ /* 0x001fe2000000007e */
[----:B------:R-:W3:Y:S01]  /*5650*/  @P0 LDG.E.U8 R188, desc[UR26][R234.64] ;  /* 0x0000001aeabc0981 */ /* 0x000ee2000c1e1100 */
[----:B------:R-:W-:-:S02]  /*5660*/  LOP3.LUT P0, RZ, R123, 0x1, RZ, 0xc0, !PT ;  /* 0x000000017bff7812 */ /* 0x000fc4000780c0ff */
[C---:B------:R-:W-:Y:S02]  /*5670*/  SHF.R.U64 R123, R132.reuse, 0xc, RZ ;  /* 0x0000000c847b7819 */ /* 0x040fe400000012ff */
[----:B-1----:R-:W-:Y:S01]  /*5680*/  PRMT R226, RZ, 0x7610, R226 ;  /* 0x00007610ffe27816 */ /* 0x002fe200000000e2 */
        /* <DEDUP_REMOVED lines=8> */
[----:B------:R-:W4:Y:S01]  /*5710*/  @P4 LDG.E.U8 R219, desc[UR26][R170.64] ;  /* 0x0000001aaadb4981 */ /* 0x000f22000c1e1100 */
[----:B------:R-:W-:Y:S02]  /*5720*/  LOP3.LUT R127, R135, 0x3f, RZ, 0xc0, !PT ;  /* 0x0000003f877f7812 */ /* 0x000fe400078ec0ff */
[----:B------:R-:W-:Y:S02]  /*5730*/  LOP3.LUT P4, RZ, R123, 0x1, RZ, 0xc0, !PT ;  /* 0x000000017bff7812 */ /* 0x000fe4000788c0ff */
[----:B------:R-:W-:Y:S01]  /*5740*/  SHF.R.U64 R135, R132, 0x6, RZ ;  /* 0x0000000684877819 */ /* 0x000fe200000012ff */
[----:B------:R-:W4:Y:S01]  /*5750*/  @P5 LDG.E.U8 R183, desc[UR26][R166.64] ;  /* 0x0000001aa6b75981 */ /* 0x000f22000c1e1100 */
[----:B------:R-:W-:-:S02]  /*5760*/  PRMT R200, RZ, 0x7610, R200 ;  /* 0x00007610ffc87816 */ /* 0x000fc400000000c8 */
[----:B------:R-:W-:Y:S02]  /*5770*/  LOP3.LUT P5, RZ, R135, 0x1, RZ, 0xc0, !PT ;  /* 0x0000000187ff7812 */ /* 0x000fe400078ac0ff */
[C---:B------:R-:W-:Y:S02]  /*5780*/  SHF.R.U64 R135, R132.reuse, 0x7, RZ ;  /* 0x0000000784877819 */ /* 0x040fe400000012ff */
[----:B------:R-:W-:Y:S01]  /*5790*/  PRMT R186, RZ, 0x7610, R186 ;  /* 0x00007610ffba7816 */ /* 0x000fe200000000ba */
[----:B------:R0:W4:Y:S01]  /*57a0*/  @P3 LDG.E.U8 R200, desc[UR26][R136.64] ;  /* 0x0000001a88c83981 */ /* 0x000122000c1e1100 */
[----:B------:R-:W-:Y:S02]  /*57b0*/  LOP3.LUT P3, RZ, R135, 0x1, RZ, 0xc0, !PT ;  /* 0x0000000187ff7812 */ /* 0x000fe4000786c0ff */
[----:B------:R-:W-:Y:S02]  /*57c0*/  SHF.R.U64 R135, R132, 0x10, RZ ;  /* 0x0000001084877819 */ /* 0x000fe400000012ff */
[----:B------:R-:W-:Y:S01]  /*57d0*/  PRMT R223, RZ, 0x7610, R223 ;  /* 0x00007610ffdf7816 */ /* 0x000fe200000000df */
[----:B------:R-:W4:Y:S01]  /*57e0*/  @P4 LDG.E.U8 R186, desc[UR26][R164.64] ;  /* 0x0000001aa4ba4981 */ /* 0x000f22000c1e1100 */
[----:B------:R-:W-:-:S02]  /*57f0*/  LOP3.LUT P4, RZ, R135, 0x1, RZ, 0xc0, !PT ;  /* 0x0000000187ff7812 */ /* 0x000fc4000788c0ff */
[----:B------:R-:W-:Y:S02]  /*5800*/  PRMT R221, RZ, 0x7610, R221 ;  /* 0x00007610ffdd7816 */ /* 0x000fe400000000dd */
[----:B------:R-:W-:Y:S01]  /*5810*/  SHF.R.U64 R135, R132, 0x9, RZ ;  /* 0x0000000984877819 */ /* 0x000fe200000012ff */
[----:B------:R-:W-:Y:S01]  /*5820*/  VIADD R123, R148, 0x3f ;  /* 0x0000003f947b7836 */ /* 0x000fe20000000000 */
[----:B0-----:R-:W-:Y:S01]  /*5830*/  PRMT R230, RZ, 0x7610, R230 ;  /* 0x00007610ffe67816 */ /* 0x001fe200000000e6 */
[----:B------:R-:W4:Y:S01]  /*5840*/  @P5 LDG.E.U8 R223, desc[UR26][R162.64] ;  /* 0x0000001aa2df5981 */ /* 0x000f22000c1e1100 */
[----:B------:R-:W-:Y:S02]  /*5850*/  LOP3.LUT P5, RZ, R135, 0x1, RZ, 0xc0, !PT ;  /* 0x0000000187ff7812 */ /* 0x000fe400078ac0ff */
[----:B------:R-:W-:Y:S01]  /*5860*/  SHF.R.U64 R135, R132, 0x8, RZ ;  /* 0x0000000884877819 */ /* 0x000fe200000012ff */
[----:B------:R-:W4:Y:S01]  /*5870*/  @P0 LDG.E.U8 R221, desc[UR26][R168.64] ;  /* 0x0000001aa8dd0981 */ /* 0x000f22000c1e1100 */
[----:B-1----:R-:W-:Y:S01]  /*5880*/  PRMT R173, RZ, 0x7610, R173 ;  /* 0x00007610ffad7816 */ /* 0x002fe200000000ad */
[----:B------:R-:W-:Y:S01]  /*5890*/  IMAD R133, R133, 0x3f, RZ ;  /* 0x0000003f85857824 */ /* 0x000fe200078e02ff */
[----:B------:R-:W-:Y:S01]  /*58a0*/  ISETP.GT.AND P0, PT, R123, 0x3f, PT ;  /* 0x0000003f7b00780c */ /* 0x000fe20003f04270 */
[----:B------:R0:W4:Y:S01]  /*58b0*/  @P3 LDG.E.U8 R230, desc[UR26][R160.64] ;  /* 0x0000001aa0e63981 */ /* 0x000122000c1e1100 */
[----:B------:R-:W-:-:S02]  /*58c0*/  LOP3.LUT P3, RZ, R135, 0x1, RZ, 0xc0, !PT ;  /* 0x0000000187ff7812 */ /* 0x000fc4000786c0ff */
[----:B------:R-:W-:Y:S01]  /*58d0*/  ISETP.LT.AND P0, PT, R127, R148, P0 ;  /* 0x000000947f00720c */ /* 0x000fe20000701270 */
[----:B------:R-:W5:Y:S01]  /*58e0*/  @P4 LDG.E.U8 R173, desc[UR26][R232.64] ;  /* 0x0000001ae8ad4981 */ /* 0x000f62000c1e1100 */
[----:B------:R-:W-:Y:S02]  /*58f0*/  SHF.R.S32.HI R137, RZ, 0x1f, R133 ;  /* 0x0000001fff897819 */ /* 0x000fe40000011485 */
[----:B------:R-:W-:Y:S02]  /*5900*/  IADD3 R134, P4, PT, R133, R134, RZ ;  /* 0x0000008685867210 */ /* 0x000fe40007f9e0ff */
[----:B------:R-:W-:Y:S02]  /*5910*/  PRMT R204, RZ, 0x7610, R204 ;  /* 0x00007610ffcc7816 */ /* 0x000fe400000000cc */
[----:B------:R-:W-:Y:S01]  /*5920*/  PRMT R175, RZ, 0x7610, R175 ;  /* 0x00007610ffaf7816 */ /* 0x000fe200000000af */
[----:B------:R-:W-:Y:S01]  /*5930*/  IMAD.X R135, R137, 0x1, R150, P4 ;  /* 0x0000000189877824 */ /* 0x000fe200020e0696 */
[----:B------:R-:W-:-:S02]  /*5940*/  PRMT R225, RZ, 0x7610, R225 ;  /* 0x00007610ffe17816 */ /* 0x000fc400000000e1 */
[----:B------:R-:W-:Y:S01]  /*5950*/  PRMT R174, RZ, 0x7610, R174 ;  /* 0x00007610ffae7816 */ /* 0x000fe200000000ae */
[----:B------:R1:W5:Y:S01]  /*5960*/  @P5 LDG.E.U8 R204, desc[UR26][R142.64] ;  /* 0x0000001a8ecc5981 */ /* 0x000362000c1e1100 */
[----:B------:R-:W-:Y:S02]  /*5970*/  PRMT R132, RZ, 0x7610, R132 ;  /* 0x00007610ff847816 */ /* 0x000fe40000000084 */
[----:B------:R-:W-:Y:S01]  /*5980*/  PRMT R136, RZ, 0x7610, R136 ;  /* 0x00007610ff887816 */ /* 0x000fe20000000088 */
[----:B------:R0:W5:Y:S01]  /*5990*/  @P3 LDG.E.U8 R175, desc[UR26][R140.64] ;  /* 0x0000001a8caf3981 */ /* 0x000162000c1e1100 */
[----:B------:R-:W-:Y:S02]  /*59a0*/  PRMT R148, RZ, 0x7610, R148 ;  /* 0x00007610ff947816 */ /* 0x000fe40000000094 */
[----:B------:R-:W-:Y:S01]  /*59b0*/  PRMT R152, RZ, 0x7610, R152 ;  /* 0x00007610ff987816 */ /* 0x000fe20000000098 */
[----:B------:R1:W5:Y:S01]  /*59c0*/  @!P2 LDG.E.U8 R225, desc[UR26][R134.64] ;  /* 0x0000001a86e1a981 */ /* 0x000362000c1e1100 */
[----:B------:R-:W-:-:S02]  /*59d0*/  PRMT R154, RZ, 0x7610, R154 ;  /* 0x00007610ff9a7816 */ /* 0x000fc4000000009a */
[----:B------:R-:W-:Y:S01]  /*59e0*/  PRMT R156, RZ, 0x7610, R156 ;  /* 0x00007610ff9c7816 */ /* 0x000fe2000000009c */
[----:B------:R-:W5:Y:S01]  /*59f0*/  @P6 LDG.E.U8 R174, desc[UR26][R246.64] ;  /* 0x0000001af6ae6981 */ /* 0x000f62000c1e1100 */
[----:B------:R-:W-:Y:S02]  /*5a00*/  PRMT R158, RZ, 0x7610, R158 ;  /* 0x00007610ff9e7816 */ /* 0x000fe4000000009e */
[----:B0-----:R-:W-:Y:S02]  /*5a10*/  PRMT R160, RZ, 0x7610, R160 ;  /* 0x00007610ffa07816 */ /* 0x001fe400000000a0 */
[----:B------:R-:W-:Y:S02]  /*5a20*/  PRMT R161, RZ, 0x7610, R161 ;  /* 0x00007610ffa17816 */ /* 0x000fe400000000a1 */
[----:B------:R-:W-:Y:S02]  /*5a30*/  PRMT R162, RZ, 0x7610, R162 ;  /* 0x00007610ffa27816 */ /* 0x000fe400000000a2 */
[----:B------:R-:W-:-:S02]  /*5a40*/  PRMT R163, RZ, 0x7610, R163 ;  /* 0x00007610ffa37816 */ /* 0x000fc400000000a3 */
[----:B------:R-:W-:Y:S02]  /*5a50*/  PRMT R164, RZ, 0x7610, R164 ;  /* 0x00007610ffa47816 */ /* 0x000fe400000000a4 */
[----:B------:R-:W-:Y:S02]  /*5a60*/  PRMT R165, RZ, 0x7610, R165 ;  /* 0x00007610ffa57816 */ /* 0x000fe400000000a5 */
[----:B------:R-:W-:Y:S02]  /*5a70*/  PRMT R166, RZ, 0x7610, R166 ;  /* 0x00007610ffa67816 */ /* 0x000fe400000000a6 */
        /* <DEDUP_REMOVED lines=8> */
[----:B------:R-:W-:Y:S01]  /*5b00*/  PRMT R231, RZ, 0x7610, R231 ;  /* 0x00007610ffe77816 */ /* 0x000fe200000000e7 */
[----:B------:R-:W-:Y:S01]  /*5b10*/  @P0 IMAD.MOV.U32 R150, RZ, RZ, R228 ;  /* 0x000000ffff960224 */ /* 0x000fe200078e00e4 */
[----:B-1----:R-:W-:Y:S01]  /*5b20*/  PRMT R142, RZ, 0x7610, R142 ;  /* 0x00007610ff8e7816 */ /* 0x002fe2000000008e */
[----:B------:R-:W-:Y:S01]  /*5b30*/  @P0 IMAD.MOV.U32 R139, RZ, RZ, R149 ;  /* 0x000000ffff8b0224 */ /* 0x000fe200078e0095 */
[----:B------:R-:W-:Y:S01]  /*5b40*/  PRMT R140, RZ, 0x7610, R140 ;  /* 0x00007610ff8c7816 */ /* 0x000fe2000000008c */
[----:B------:R-:W5:Y:S01]  /*5b50*/  @P0 LDG.E.U8 R132, desc[UR26][R66.64] ;  /* 0x0000001a42840981 */ /* 0x000f62000c1e1100 */
[----:B------:R-:W-:-:S02]  /*5b60*/  PRMT R134, RZ, 0x7610, R134 ;  /* 0x00007610ff867816 */ /* 0x000fc40000000086 */
[----:B------:R-:W-:Y:S01]  /*5b70*/  PRMT R135, RZ, 0x7610, R135 ;  /* 0x00007610ff877816 */ /* 0x000fe20000000087 */
[----:B------:R-:W5:Y:S01]  /*5b80*/  @P0 LDG.E.U8 R136, desc[UR26][R68.64] ;  /* 0x0000001a44880981 */ /* 0x000f62000c1e1100 */
[----:B------:R-:W-:Y:S02]  /*5b90*/  PRMT R233, RZ, 0x7610, R233 ;  /* 0x00007610ffe97816 */ /* 0x000fe400000000e9 */
[----:B------:R-:W-:Y:S01]  /*5ba0*/  PRMT R235, RZ, 0x7610, R235 ;  /* 0x00007610ffeb7816 */ /* 0x000fe200000000eb */
[----:B------:R-:W5:Y:S01]  /*5bb0*/  @P0 LDG.E.U8 R148, desc[UR26][R70.64] ;  /* 0x0000001a46940981 */ /* 0x000f62000c1e1100 */
[----:B------:R-:W-:Y:S02]  /*5bc0*/  PRMT R237, RZ, 0x7610, R237 ;  /* 0x00007610ffed7816 */ /* 0x000fe400000000ed */
[----:B------:R-:W-:Y:S01]  /*5bd0*/  PRMT R239, RZ, 0x7610, R239 ;  /* 0x00007610ffef7816 */ /* 0x000fe200000000ef */
[----:B------:R-:W5:Y:S01]  /*5be0*/  @P0 LDG.E.U8 R152, desc[UR26][R72.64] ;  /* 0x0000001a48980981 */ /* 0x000f62000c1e1100 */
[----:B------:R-:W-:-:S03]  /*5bf0*/  PRMT R241, RZ, 0x7610, R241 ;  /* 0x00007610fff17816 */ /* 0x000fc600000000f1 */
[----:B------:R-:W5:Y:S04]  /*5c00*/  @P0 LDG.E.U8 R154, desc[UR26][R74.64] ;  /* 0x0000001a4a9a0981 */ /* 0x000f68000c1e1100 */
        /* <DEDUP_REMOVED lines=21> */
[----:B------:R0:W5:Y:S04]  /*5d60*/  @P0 LDG.E.U8 R135, desc[UR26][R150.64] ;  /* 0x0000001a96870981 */ /* 0x000168000c1e1100 */
[----:B------:R-:W5:Y:S04]  /*5d70*/  @P0 LDG.E.U8 R233, desc[UR26][R124.64] ;  /* 0x0000001a7ce90981 */ /* 0x000f68000c1e1100 */
[----:B------:R-:W5:Y:S04]  /*5d80*/  @P0 LDG.E.U8 R235, desc[UR26][R118.64] ;  /* 0x0000001a76eb0981 */ /* 0x000f68000c1e1100 */
[----:B------:R-:W5:Y:S04]  /*5d90*/  @P0 LDG.E.U8 R237, desc[UR26][R130.64] ;  /* 0x0000001a82ed0981 */ /* 0x000f68000c1e1100 */
[----:B------:R1:W5:Y:S04]  /*5da0*/  @P0 LDG.E.U8 R239, desc[UR26][R138.64] ;  /* 0x0000001a8aef0981 */ /* 0x000368000c1e1100 */
[----:B------:R-:W5:Y:S01]  /*5db0*/  @P0 LDG.E.U8 R241, desc[UR26][R128.64] ;  /* 0x0000001a80f10981 */ /* 0x000f62000c1e1100 */
[----:B------:R-:W-:-:S04]  /*5dc0*/  @!UP1 UIADD3 UR4, UPT, UPT, -UR5, 0x100000, URZ ;  /* 0x0010000005049890 */ /* 0x000fc8000fffe1ff */
[----:B------:R-:W-:Y:S02]  /*5dd0*/  @!UP1 USHF.L.U32 UR5, UR4, 0xb, URZ ;  /* 0x0000000b04059899 */ /* 0x000fe400080006ff */
[----:B------:R-:W-:Y:S01]  /*5de0*/  @!UP1 USHF.L.U32 UR4, UR4, 0x1, URZ ;  /* 0x0000000104049899 */ /* 0x000fe200080006ff */
[----:B------:R-:W-:Y:S01]  /*5df0*/  VOTEU.ALL UP1, P1 ;  /* 0x0000000000ff7886 */ /* 0x000fe20000820000 */
[C---:B0-----:R-:W-:Y:S02]  /*5e00*/  LOP3.LUT R150, R3.reuse, 0x10, RZ, 0x3c, !PT ;  /* 0x0000001003967812 */ /* 0x041fe400078e3cff */
[----:B-1----:R-:W-:-:S08]  /*5e10*/  LOP3.LUT R139, R3, 0x40, RZ, 0x3c, !PT ;  /* 0x00000040038b7812 */ /* 0x002fd000078e3cff */
[----:B------:R0:W1:Y:S01]  /*5e20*/  @!UP1 SYNCS.EXCH.64 URZ, [UR13+0x6008], UR4 ;  /* 0x006008040dff95b2 */ /* 0x0000620008000100 */
[----:B------:R0:W-:Y:S04]  /*5e30*/  STS.U8 [R3+UR13+0x400], R214 ;  /* 0x000400d603007988 */ /* 0x0001e8000800000d */
[----:B------:R2:W-:Y:S01]  /*5e40*/  STS.U8 [R3+UR13], R216 ;  /* 0x000000d803007988 */ /* 0x0005e2000800000d */
[----:B0-----:R-:W-:-:S03]  /*5e50*/  LOP3.LUT R214, R3, 0x20, RZ, 0x3c, !PT ;  /* 0x0000002003d67812 */ /* 0x001fc600078e3cff */
[----:B--2---:R-:W-:Y:S01]  /*5e60*/  STS.U8 [R3+UR13+0x800], R218 ;  /* 0x000800da03007988 */ /* 0x004fe2000800000d */
[----:B------:R-:W-:-:S03]  /*5e70*/  LOP3.LUT R216, R3, 0x30, RZ, 0x3c, !PT ;  /* 0x0000003003d87812 */ /* 0x000fc600078e3cff */
[----:B------:R-:W-:Y:S01]  /*5e80*/  STS.U8 [R3+UR13+0xc00], R220 ;  /* 0x000c00dc03007988 */ /* 0x000fe2000800000d */
[----:B------:R-:W-:-:S03]  /*5e90*/  LOP3.LUT R141, R3, 0x50, RZ, 0x3c, !PT ;  /* 0x00000050038d7812 */ /* 0x000fc600078e3cff */
[----:B------:R-:W-:Y:S04]  /*5ea0*/  STS.U8 [R3+UR13+0x1000], R222 ;  /* 0x001000de03007988 */ /* 0x000fe8000800000d */
[----:B------:R-:W-:Y:S01]  /*5eb0*/  STS.U8 [R3+UR13+0x1400], R224 ;  /* 0x001400e003007988 */ /* 0x000fe2000800000d */
[----:B------:R-:W-:Y:S02]  /*5ec0*/  LOP3.LUT R143, R3, 0x60, RZ, 0x3c, !PT ;  /* 0x00000060038f7812 */ /* 0x000fe400078e3cff */
[----:B------:R-:W-:Y:S01]  /*5ed0*/  ISETP.NE.U32.AND P0, PT, RZ, UR6, PT ;  /* 0x00000006ff007c0c */ /* 0x000fe2000bf05070 */
[----:B---3--:R-:W-:Y:S03]  /*5ee0*/  STS.U8 [R3+UR13+0x1800], R226 ;  /* 0x001800e203007988 */ /* 0x008fe6000800000d */
[----:B------:R-:W-:Y:S01]  /*5ef0*/  ISETP.LT.OR P2, PT, R123, 0x40, P0 ;  /* 0x000000407b00780c */ /* 0x000fe20000741670 */
[----:B----4-:R-:W-:Y:S04]  /*5f00*/  STS.U8 [R3+UR13+0x1c00], R230 ;  /* 0x001c00e603007988 */ /* 0x010fe8000800000d */
[----:B------:R-:W-:Y:S04]  /*5f10*/  STS.U8 [R150+UR13+0x80], R197 ;  /* 0x000080c596007988 */ /* 0x000fe8000800000d */
        /* <DEDUP_REMOVED lines=23> */
[----:B------:R0:W-:Y:S04]  /*6090*/  STS.U8 [R139+UR13+0x1200], R144 ;  /* 0x001200908b007988 */ /* 0x0001e8000800000d */
[----:B------:R2:W-:Y:S04]  /*60a0*/  STS.U8 [R139+UR13+0x200], R206 ;  /* 0x000200ce8b007988 */ /* 0x0005e8000800000d */
[----:B------:R2:W-:Y:S01]  /*60b0*/  STS.U8 [R139+UR13+0x600], R208 ;  /* 0x000600d08b007988 */ /* 0x0005e2000800000d */
[----:B0-----:R-:W-:-:S03]  /*60c0*/  LOP3.LUT R144, R3, 0x70, RZ, 0x3c, !PT ;  /* 0x0000007003907812 */ /* 0x001fc600078e3cff */
[----:B------:R2:W-:Y:S04]  /*60d0*/  STS.U8 [R139+UR13+0xa00], R210 ;  /* 0x000a00d28b007988 */ /* 0x0005e8000800000d */
[----:B-----5:R2:W-:Y:S04]  /*60e0*/  STS.U8 [R139+UR13+0xe00], R212 ;  /* 0x000e00d48b007988 */ /* 0x0205e8000800000d */
[----:B------:R2:W-:Y:S04]  /*60f0*/  STS.U8 [R139+UR13+0x1600], R202 ;  /* 0x001600ca8b007988 */ /* 0x0005e8000800000d */
        /* <DEDUP_REMOVED lines=57> */
[----:B------:R2:W-:Y:S01]  /*6490*/  STS.U8 [R216+UR13+0x4f80], R241 ;  /* 0x004f80f1d8007988 */ /* 0x0005e2000800000d */
[----:B-1----:R0:W-:Y:S06]  /*64a0*/  MEMBAR.ALL.CTA ;  /* 0x0000000000007992 */ /* 0x0021ec0000008000 */
[----:B0-----:R-:W0:Y:S02]  /*64b0*/  FENCE.VIEW.ASYNC.S ;  /* 0x00000000000073c6 */ /* 0x001e240000000000 */
[----:B0-----:R-:W-:Y:S01]  /*64c0*/  BAR.SYNC.DEFER_BLOCKING 0x0 ;  /* 0x0000000000007b1d */ /* 0x001fe20000010000 */
[----:B------:R-:W-:-:S05]  /*64d0*/  ISETP.GE.AND P3, PT, R123, 0x80, PT ;  /* 0x000000807b00780c */ /* 0x000fca0003f66270 */
[----:B------:R-:W-:Y:S08]  /*64e0*/  @P2 BRA `(.L_x_6) ;  /* 0x0000000000682947 */ /* 0x000ff00003800000 */
[----:B------:R-:W-:Y:S02]  /*64f0*/  UIADD3 UR4, UPT, UPT, UR13, 0x4000, URZ ;  /* 0x000040000d047890 */ /* 0x000fe4000fffe0ff */
[----:B------:R-:W-:Y:S02]  /*6500*/  USHF.R.U32.HI UR6, URZ, 0x4, UR13 ;  /* 0x00000004ff067899 */ /* 0x000fe4000801160d */
[----:B------:R-:W-:Y:S02]  /*6510*/  USHF.R.U32.HI UR4, URZ, 0x4, UR4 ;  /* 0x00000004ff047899 */ /* 0x000fe40008011604 */
[----:B------:R-:W-:Y:S02]  /*6520*/  USGXT.U32 UR6, UR6, 0xe ;  /* 0x0000000e0606789a */ /* 0x000fe40008000000 */
[----:B------:R-:W-:Y:S01]  /*6530*/  USGXT.U32 UR8, UR4, 0xe ;  /* 0x0000000e0408789a */ /* 0x000fe20008000000 */
[----:B------:R-:W-:Y:S01]  /*6540*/  UMOV UR16, 0x100 ;  /* 0x0000010000107882 */ /* 0x000fe20000000000 */
[----:B------:R-:W-:Y:S01]  /*6550*/  UMOV UR17, 0x40004040 ;  /* 0x4000404000117882 */ /* 0x000fe20000000000 */
[----:B------:R-:W-:Y:S01]  /*6560*/  UMOV UR18, 0xfffffffe ;  /* 0xfffffffe00127882 */ /* 0x000fe20000000000 */
[----:B------:R-:W-:Y:S01]  /*6570*/  UMOV UR19, 0x7fffbfdf ;  /* 0x7fffbfdf00137882 */ /* 0x000fe20000000000 */
[----:B------:R-:W-:Y:S01]  /*6580*/  UMOV UR7, URZ ;  /* 0x000000ff00077c82 */ /* 0x000fe20008000000 */
[----:B------:R-:W-:Y:S01]  /*6590*/  UMOV UR9, URZ ;  /* 0x000000ff00097c82 */ /* 0x000fe20008000000 */
[----:B------:R-:W-:-:S02]  /*65a0*/  UIADD3.64 UR16, UPT, UPT, UR6, UR16, URZ ;  /* 0x0000001006107297 */ /* 0x000fc4000fffe0ff */
[----:B------:R-:W-:Y:S01]  /*65b0*/  UIADD3.64 UR18, UPT, UPT, UR8, -UR18, URZ ;  /* 0x8000001208127297 */ /* 0x000fe2000fffe0ff */
[----:B------:R-:W-:Y:S01]  /*65c0*/  UMOV UR22, 0x0 ;  /* 0x0000000000167882 */ /* 0x000fe20000000000 */
[----:B------:R-:W-:Y:S01]  /*65d0*/  UMOV UR23, 0x8108010 ;  /* 0x0810801000177882 */ /* 0x000fe20000000000 */
[----:B------:R-:W-:Y:S01]  /*65e0*/  UMOV UR4, UR10 ;  /* 0x0000000a00047c82 */ /* 0x000fe20008000000 */
[----:B------:R-:W-:Y:S01]  /*65f0*/  UMOV UR5, URZ ;  /* 0x000000ff00057c82 */ /* 0x000fe20008000000 */
[----:B------:R-:W-:Y:S01]  /*6600*/  UMOV UR7, 0x40004040 ;  /* 0x4000404000077882 */ /* 0x000fe20000000000 */
[----:B------:R-:W-:Y:S01]  /*6610*/  UMOV UR9, 0x80004020 ;  /* 0x8000402000097882 */ /* 0x000fe20000000000 */
[----:B------:R-:W-:Y:S01]  /*6620*/  UMOV UR24, 0x0 ;  /* 0x0000000000187882 */ /* 0x000fe20000000000 */
[----:B------:R-:W-:Y:S01]  /*6630*/  UMOV UR25, 0x8108010 ;  /* 0x0810801000197882 */ /* 0x000fe20000000000 */
[----:B------:R-:W-:Y:S01]  /*6640*/  UMOV UR4, UR4 ;  /* 0x0000000400047c82 */ /* 0x000fe20008000000 */
[----:B------:R0:W-:Y:S01]  /*6650*/  UTCQMMA gdesc[UR6], gdesc[UR8], tmem[UR12], tmem[UR22], idesc[UR23], !UPT ;  /* 0x00ff1608060075ea */ /* 0x0001e2000f80030c */
[----:B------:R0:W-:Y:S01]  /*6660*/  UTCQMMA gdesc[UR16], gdesc[UR18], tmem[UR12], tmem[UR24], idesc[UR25], UPT ;  /* 0x00ff1812100075ea */ /* 0x0001e2000b80030c */
[----:B------:R0:W-:Y:S01]  /*6670*/  UTCBAR [UR4], URZ ;  /* 0x000000ff040073e9 */ /* 0x0001e200080000ff */
[----:B------:R-:W-:Y:S01]  /*6680*/  NOP ;  /* 0x0000000000007918 */ /* 0x000fe20000000000 */
.L_x_6:
[----:B0-----:R-:W-:Y:S01]  /*6690*/  UMOV UR8, URZ ;  /* 0x000000ff00087c82 */ /* 0x001fe20008000000 */
[----:B------:R-:W-:Y:S05]  /*66a0*/  @!P3 BRA `(.L_x_7) ;  /* 0x0000002800acb947 */ /* 0x000fea0003800000 */
[----:B------:R-:W0:Y:S01]  /*66b0*/  LDCU.64 UR30, c[0x0][0x3a8] ;  /* 0x00007500ff1e77ac */ /* 0x000e220008000a00 */
[----:B--2---:R-:W-:Y:S01]  /*66c0*/  SHF.R.S32.HI R120, RZ, 0x1f, R123 ;  /* 0x0000001fff787819 */ /* 0x004fe2000001147b */
[----:B------:R-:W-:Y:S01]  /*66d0*/  IMAD.U32 R135, RZ, RZ, UR20 ;  /* 0x00000014ff877e24 */ /* 0x000fe2000f8e00ff */
[----:B------:R-:W-:Y:S02]  /*66e0*/  UIADD3 UR5, UPT, UPT, UR13, 0x5000, URZ ;  /* 0x000050000d057890 */ /* 0x000fe4000fffe0ff */
[----:B------:R-:W-:Y:S01]  /*66f0*/  LEA.HI R120, R120, R123, RZ, 0x6 ;  /* 0x0000007b78787211 */ /* 0x000fe200078f30ff */
[----:B------:R-:W-:Y:S02]  /*6700*/  UIADD3 UR4, UPT, UPT, UR13, 0x2000, URZ ;  /* 0x000020000d047890 */ /* 0x000fe4000fffe0ff */
[----:B------:R-:W-:Y:S01]  /*6710*/  USHF.R.U32.HI UR5, URZ, 0x4, UR5 ;  /* 0x00000004ff057899 */ /* 0x000fe20008011605 */
[----:B------:R-:W-:Y:S01]  /*6720*/  SHF.R.S32.HI R120, RZ, 0x6, R120 ;  /* 0x00000006ff787819 */ /* 0x000fe20000011478 */
[----:B------:R-:W-:-:S02]  /*6730*/  USHF.R.U32.HI UR4, URZ, 0x4, UR4 ;  /* 0x00000004ff047899 */ /* 0x000fc40008011604 */
[----:B------:R-:W-:Y:S01]  /*6740*/  USGXT.U32 UR6, UR5, 0xe ;  /* 0x0000000e0506789a */ /* 0x000fe20008000000 */
[----:B------:R-:W-:Y:S01]  /*6750*/  VIMNMX R120, PT, PT, R120, 0x2, !PT ;  /* 0x0000000278787848 */ /* 0x000fe20007fe0100 */
[----:B------:R-:W-:Y:S01]  /*6760*/  USGXT.U32 UR4, UR4, 0xe ;  /* 0x0000000e0404789a */ /* 0x000fe20008000000 */
[----:B------:R-:W-:Y:S01]  /*6770*/  UMOV UR16, 0x100 ;  /* 0x0000010000107882 */ /* 0x000fe20000000000 */
[----:B------:R-:W-:Y:S01]  /*6780*/  UMOV UR17, 0x40004040 ;  /* 0x4000404000117882 */ /* 0x000fe20000000000 */
[----:B0-----:R-:W-:Y:S01]  /*6790*/  USHF.L.U32 UR29, UR30, 0x6, URZ ;  /* 0x000000061e1d7899 */ /* 0x001fe200080006ff */
[----:B------:R-:W-:Y:S01]  /*67a0*/  VIADD R120, R120, 0xffffffff ;  /* 0xffffffff78787836 */ /* 0x000fe20000000000 */
[----:B------:R-:W-:Y:S01]  /*67b0*/  UMOV UR18, 0xfffffffe ;  /* 0xfffffffe00127882 */ /* 0x000fe20000000000 */
[----:B------:R-:W-:Y:S01]  /*67c0*/  UMOV UR19, 0x7fffbfdf ;  /* 0x7fffbfdf00137882 */ /* 0x000fe20000000000 */
[----:B------:R-:W-:Y:S02]  /*67d0*/  USHF.R.S32.HI UR8, URZ, 0x1f, UR29 ;  /* 0x0000001fff087899 */ /* 0x000fe4000801141d */
[----:B------:R-:W-:Y:S01]  /*67e0*/  R2UR UR32, R120 ;  /* 0x00000000782072ca */ /* 0x000fe200000e0000 */
[----:B------:R-:W-:Y:S01]  /*67f0*/  UMOV UR5, URZ ;  /* 0x000000ff00057c82 */ /* 0x000fe20008000000 */
[----:B------:R-:W-:Y:S01]  /*6800*/  IADD3 R146, P2, P3, R146, UR29, R135 ;  /* 0x0000001d92927c10 */ /* 0x000fe2000fb5e087 */
[----:B------:R-:W-:Y:S01]  /*6810*/  UMOV UR7, URZ ;  /* 0x000000ff00077c82 */ /* 0x000fe20008000000 */
[----:B------:R-:W-:Y:S01]  /*6820*/  IMAD.U32 R120, RZ, RZ, UR8 ;  /* 0x00000008ff787e24 */ /* 0x000fe2000f8e00ff */
[----:B------:R-:W0:Y:S04]  /*6830*/  LDCU UR33, c[0x0][0x3a8] ;  /* 0x00007500ff2177ac */ /* 0x000e280008000800 */
[----:B------:R-:W-:Y:S01]  /*6840*/  IADD3.X R147, PT, PT, R147, UR11, R120, P2, P3 ;  /* 0x0000000b93937c10 */ /* 0x000fe200097e6478 */
[----:B------:R-:W-:Y:S01]  /*6850*/  IMAD.MOV.U32 R120, RZ, RZ, RZ ;  /* 0x000000ffff787224 */ /* 0x000fe200078e00ff */
[----:B------:R-:W-:-:S02]  /*6860*/  USHF.L.U32 UR15, UR31, 0x6, URZ ;  /* 0x000000061f0f7899 */ /* 0x000fc400080006ff */
[----:B------:R-:W-:Y:S02]  /*6870*/  UIADD3.64 UR16, UPT, UPT, UR4, UR16, URZ ;  /* 0x0000001004107297 */ /* 0x000fe4000fffe0ff */
[----:B------:R-:W-:Y:S01]  /*6880*/  UIADD3.64 UR18, UPT, UPT, UR6, -UR18, URZ ;  /* 0x8000001206127297 */ /* 0x000fe2000fffe0ff */
[----:B------:R-:W-:Y:S01]  /*6890*/  UMOV UR28, 0x1 ;  /* 0x00000001001c7882 */ /* 0x000fe20000000000 */
[----:B------:R-:W-:-:S10]  /*68a0*/  UMOV UR9, URZ ;  /* 0x000000ff00097c82 */ /* 0x000fd40008000000 */
.L_x_10:
[----:B------:R-:W-:Y:S01]  /*68b0*/  IMAD.U32 R120, R120, -0x80000000, RZ ;  /* 0x8000000078787824 */ /* 0x000fe200078e00ff */
[----:B0-----:R-:W-:Y:S01]  /*68c0*/  IADD3 R154, P5, PT, R146, UR33, RZ ;  /* 0x00000021929a7c10 */ /* 0x001fe2000ffbe0ff */
[----:B------:R-:W-:Y:S01]  /*68d0*/  USHF.L.U32 UR8, UR30, 0x1, URZ ;  /* 0x000000011e087899 */ /* 0x000fe200080006ff */
[C---:B------:R-:W-:Y:S01]  /*68e0*/  ISETP.GT.AND P3, PT, R16.reuse, 0x1, PT ;  /* 0x000000011000780c */ /* 0x040fe20003f64270 */
[----:B------:R-:W0:Y:S01]  /*68f0*/  SYNCS.PHASECHK.TRANS64.TRYWAIT P4, [UR10], R120 ;  /* 0x00000078ff0075a7 */ /* 0x000e22000808110a */
[----:B------:R-:W-:Y:S01]  /*6900*/  UIMAD UR11, UR30, 0x3, URZ ;  /* 0x000000031e0b78a4 */ /* 0x000fe2000f8e02ff */
[----:B------:R-:W-:Y:S01]  /*6910*/  ISETP.GT.AND P2, PT, R16, 0x2, PT ;  /* 0x000000021000780c */ /* 0x000fe20003f44270 */
[----:B------:R-:W-:Y:S01]  /*6920*/  USHF.L.U32 UR20, UR30, 0x2, URZ ;  /* 0x000000021e147899 */ /* 0x000fe200080006ff */
[----:B------:R-:W-:Y:S01]  /*6930*/  PRMT R223, RZ, 0x7610, R223 ;  /* 0x00007610ffdf7816 */ /* 0x000fe200000000df */
[----:B------:R-:W-:Y:S01]  /*6940*/  UIMAD UR21, UR30, 0x5, URZ ;  /* 0x000000051e1578a4 */ /* 0x000fe2000f8e02ff */
[----:B------:R-:W-:Y:S01]  /*6950*/  IMAD.X R155, R5, 0x1, R147, P5 ;  /* 0x00000001059b7824 */ /* 0x000fe200028e0693 */
[----:B0-----:R-:W-:Y:S10]  /*6960*/  @!P4 BRA `(.L_x_8) ;  /* 0x0000004800dcc947 */ /* 0x001ff40003800000 */
.L_x_16:
[----:B------:R-:W-:Y:S02]  /*6970*/  USHF.R.S32.HI UR10, URZ, 0x1f, UR8 ;  /* 0x0000001fff0a7899 */ /* 0x000fe40008011408 */
[----:B------:R-:W-:Y:S01]  /*6980*/  IADD3 R152, P5, PT, R146, UR8, RZ ;  /* 0x0000000892987c10 */ /* 0x000fe2000ffbe0ff */
[----:B------:R0:W2:Y:S01]  /*6990*/  @P3 LDG.E.U8 R223, desc[UR26][R154.64] ;  /* 0x0000001a9adf3981 */ /* 0x0000a2000c1e1100 */
[----:B------:R-:W-:Y:S01]  /*69a0*/  ISETP.GT.AND P4, PT, R16, 0x3, PT ;  /* 0x000000031000780c */ /* 0x000fe20003f84270 */
[----:B------:R-:W-:Y:S02]  /*69b0*/  USHF.R.S32.HI UR8, URZ, 0x1f, UR11 ;  /* 0x0000001fff087899 */ /* 0x000fe4000801140b */
[----:B------:R-:W-:Y:S01]  /*69c0*/  IADD3 R134, P6, PT, R146, UR11, RZ ;  /* 0x0000000b92867c10 */ /* 0x000fe2000ffde0ff */
[----:B------:R-:W-:Y:S01]  /*69d0*/  UIMAD UR22, UR30, 0x6, URZ ;  /* 0x000000061e1678a4 */ /* 0x000fe2000f8e02ff */
[----:B------:R-:W-:Y:S01]  /*69e0*/  IADD3.X R153, PT, PT, R147, UR10, RZ, P5, !PT ;  /* 0x0000000a93997c10 */ /* 0x000fe2000affe4ff */
[----:B------:R-:W-:-:S02]  /*69f0*/  USHF.R.S32.HI UR10, URZ, 0x1f, UR20 ;  /* 0x0000001fff0a7899 */ /* 0x000fc40008011414 */
[----:B------:R-:W-:Y:S02]  /*6a00*/  IADD3 R156, P5, PT, R146, UR20, RZ ;  /* 0x00000014929c7c10 */ /* 0x000fe4000ffbe0ff */
[----:B------:R-:W-:Y:S02]  /*6a10*/  PRMT R195, RZ, 0x7610, R195 ;  /* 0x00007610ffc37816 */ /* 0x000fe400000000c3 */
[C---:B------:R-:W-:Y:S01]  /*6a20*/  IADD3.X R135, PT, PT, R147.reuse, UR8, RZ, P6, !PT ;  /* 0x0000000893877c10 */ /* 0x040fe2000b7fe4ff */
[----:B------:R-:W-:Y:S01]  /*6a30*/  USHF.R.S32.HI UR8, URZ, 0x1f, UR21 ;  /* 0x0000001fff087899 */ /* 0x000fe20008011415 */
[----:B------:R-:W-:Y:S02]  /*6a40*/  PRMT R209, RZ, 0x7610, R209 ;  /* 0x00007610ffd17816 */ /* 0x000fe400000000d1 */
[----:B------:R-:W-:Y:S01]  /*6a50*/  ISETP.GT.AND P3, PT, R16, 0x4, PT ;  /* 0x000000041000780c */ /* 0x000fe20003f64270 */
[----:B------:R1:W3:Y:S01]  /*6a60*/  @P4 LDG.E.U8 R195, desc[UR26][R134.64] ;  /* 0x0000001a86c34981 */ /* 0x0002e2000c1e1100 */
[----:B------:R-:W-:-:S02]  /*6a70*/  IADD3.X R157, PT, PT, R147, UR10, RZ, P5, !PT ;  /* 0x0000000a939d7c10 */ /* 0x000fc4000affe4ff */
[----:B0-----:R-:W-:Y:S01]  /*6a80*/  IADD3 R154, P5, PT, R146, UR21, RZ ;  /* 0x00000015929a7c10 */ /* 0x001fe2000ffbe0ff */
[----:B------:R-:W-:Y:S01]  /*6a90*/  UIMAD UR10, UR30, 0x7, URZ ;  /* 0x000000071e0a78a4 */ /* 0x000fe2000f8e02ff */
[C---:B------:R-:W-:Y:S01]  /*6aa0*/  ISETP.GT.AND P4, PT, R16.reuse, 0x6, PT ;  /* 0x000000061000780c */ /* 0x040fe20003f84270 */
[----:B------:R0:W4:Y:S01]  /*6ab0*/  @P2 LDG.E.U8 R209, desc[UR26][R152.64] ;  /* 0x0000001a98d12981 */ /* 0x000122000c1e1100 */
[----:B------:R-:W-:Y:S01]  /*6ac0*/  IADD3.X R155, PT, PT, R147, UR8, RZ, P5, !PT ;  /* 0x00000008939b7c10 */ /* 0x000fe2000affe4ff */
[----:B------:R-:W-:Y:S01]  /*6ad0*/  USHF.R.S32.HI UR8, URZ, 0x1f, UR22 ;  /* 0x0000001fff087899 */ /* 0x000fe20008011416 */
[----:B------:R-:W-:Y:S01]  /*6ae0*/  ISETP.GT.AND P2, PT, R16, 0x5, PT ;  /* 0x000000051000780c */ /* 0x000fe20003f44270 */
[----:B------:R-:W-:Y:S01]  /*6af0*/  USHF.R.S32.HI UR11, URZ, 0x1f, UR10 ;  /* 0x0000001fff0b7899 */ /* 0x000fe2000801140a */
[----:B------:R-:W-:Y:S02]  /*6b00*/  PRMT R226, RZ, 0x7610, R226 ;  /* 0x00007610ffe27816 */ /* 0x000fe400000000e2 */
[----:B-1----:R-:W-:-:S02]  /*6b10*/  IADD3 R134, P5, PT, R146, UR10, RZ ;  /* 0x0000000a92867c10 */ /* 0x002fc4000ffbe0ff */
[----:B0-----:R-:W-:Y:S02]  /*6b20*/  IADD3 R152, P6, PT, R146, UR22, RZ ;  /* 0x0000001692987c10 */ /* 0x001fe4000ffde0ff */
[----:B------:R0:W5:Y:S01]  /*6b30*/  @P3 LDG.E.U8 R226, desc[UR26][R156.64] ;  /* 0x0000001a9ce23981 */ /* 0x000162000c1e1100 */
[----:B------:R-:W-:Y:S02]  /*6b40*/  PRMT R194, RZ, 0x7610, R194 ;  /* 0x00007610ffc27816 */ /* 0x000fe400000000c2 */
[C---:B------:R-:W-:Y:S02]  /*6b50*/  IADD3.X R153, PT, PT, R147.reuse, UR8, RZ, P6, !PT ;  /* 0x0000000893997c10 */ /* 0x040fe4000b7fe4ff */
[----:B------:R-:W-:Y:S02]  /*6b60*/  PRMT R210, RZ, 0x7610, R210 ;  /* 0x00007610ffd27816 */ /* 0x000fe400000000d2 */
[----:B------:R-:W-:Y:S01]  /*6b70*/  ISETP.GT.AND P3, PT, R16, 0x7, PT ;  /* 0x000000071000780c */ /* 0x000fe20003f64270 */
[----:B------:R-:W2:Y:S01]  /*6b80*/  @P4 LDG.E.U8 R194, desc[UR26][R152.64] ;  /* 0x0000001a98c24981 */ /* 0x000ea2000c1e1100 */
[----:B------:R-:W-:-:S02]  /*6b90*/  IADD3.X R135, PT, PT, R147, UR11, RZ, P5, !PT ;  /* 0x0000000b93877c10 */ /* 0x000fc4000affe4ff */
[----:B------:R-:W-:Y:S01]  /*6ba0*/  SHF.R.S32.HI R120, RZ, 0x1f, R6 ;  /* 0x0000001fff787819 */ /* 0x000fe20000011406 */
[----:B------:R1:W2:Y:S01]  /*6bb0*/  @P2 LDG.E.U8 R210, desc[UR26][R154.64] ;  /* 0x0000001a9ad22981 */ /* 0x0002a2000c1e1100 */
[----:B0-----:R-:W-:Y:S02]  /*6bc0*/  IADD3 R156, P5, PT, R6, R146, RZ ;  /* 0x00000092069c7210 */ /* 0x001fe40007fbe0ff */
[C---:B------:R-:W-:Y:S02]  /*6bd0*/  ISETP.GT.AND P4, PT, R16.reuse, 0x9, PT ;  /* 0x000000091000780c */ /* 0x040fe40003f84270 */
[----:B------:R-:W-:Y:S01]  /*6be0*/  ISETP.GT.AND P2, PT, R16, 0x8, PT ;  /* 0x000000081000780c */ /* 0x000fe20003f44270 */
[----:B------:R-:W-:Y:S01]  /*6bf0*/  IMAD.X R157, R120, 0x1, R147, P5 ;  /* 0x00000001789d7824 */ /* 0x000fe200028e0693 */
[----:B------:R-:W-:Y:S02]  /*6c00*/  PRMT R179, RZ, 0x7610, R179 ;  /* 0x00007610ffb37816 */ /* 0x000fe400000000b3 */
[----:B------:R-:W-:-:S02]  /*6c10*/  SHF.R.S32.HI R120, RZ, 0x1f, R7 ;  /* 0x0000001fff787819 */ /* 0x000fc40000011407 */
[-C--:B-1----:R-:W-:Y:S02]  /*6c20*/  IADD3 R154, P6, PT, R7, R146.reuse, RZ ;  /* 0x00000092079a7210 */ /* 0x082fe40007fde0ff */
[----:B------:R-:W-:Y:S01]  /*6c30*/  SHF.R.S32.HI R122, RZ, 0x1f, R8 ;  /* 0x0000001fff7a7819 */ /* 0x000fe20000011408 */
[----:B------:R0:W2:Y:S01]  /*6c40*/  @P3 LDG.E.U8 R179, desc[UR26][R134.64] ;  /* 0x0000001a86b33981 */ /* 0x0000a2000c1e1100 */
[----:B------:R-:W-:Y:S01]  /*6c50*/  IADD3 R152, P5, PT, R8, R146, RZ ;  /* 0x0000009208987210 */ /* 0x000fe20007fbe0ff */
[----:B------:R-:W-:Y:S01]  /*6c60*/  IMAD.X R155, R120, 0x1, R147, P6 ;  /* 0x00000001789b7824 */ /* 0x000fe200030e0693 */
[----:B------:R-:W-:Y:S02]  /*6c70*/  PRMT R221, RZ, 0x7610, R221 ;  /* 0x00007610ffdd7816 */ /* 0x000fe400000000dd */
[----:B------:R-:W-:Y:S01]  /*6c80*/  PRMT R140, RZ, 0x7610, R140 ;  /* 0x00007610ff8c7816 */ /* 0x000fe2000000008c */
[----:B------:R-:W-:Y:S01]  /*6c90*/  IMAD.X R153, R122, 0x1, R147, P5 ;  /* 0x000000017a997824 */ /* 0x000fe200028e0693 */
[----:B------:R-:W-:-:S02]  /*6ca0*/  ISETP.GT.AND P3, PT, R16, 0xa, PT ;  /* 0x0000000a1000780c */ /* 0x000fc40003f64270 */
[----:B------:R-:W-:Y:S01]  /*6cb0*/  SHF.R.S32.HI R120, RZ, 0x1f, R9 ;  /* 0x0000001fff787819 */ /* 0x000fe20000011409 */
[----:B------:R-:W2:Y:S01]  /*6cc0*/  @P4 LDG.E.U8 R221, desc[UR26][R154.64] ;  /* 0x0000001a9add4981 */ /* 0x000ea2000c1e1100 */
[----:B0-----:R-:W-:Y:S02]  /*6cd0*/  IADD3 R134, P5, PT, R9, R146, RZ ;  /* 0x0000009209867210 */ /* 0x001fe40007fbe0ff */
[C---:B------:R-:W-:Y:S01]  /*6ce0*/  ISETP.GT.AND P4, PT, R16.reuse, 0xc, PT ;  /* 0x0000000c1000780c */ /* 0x040fe20003f84270 */
[----:B------:R0:W2:Y:S01]  /*6cf0*/  @P2 LDG.E.U8 R140, desc[UR26][R156.64] ;  /* 0x0000001a9c8c2981 */ /* 0x0000a2000c1e1100 */
[----:B------:R-:W-:Y:S01]  /*6d00*/  ISETP.GT.AND P2, PT, R16, 0xb, PT ;  /* 0x0000000b1000780c */ /* 0x000fe20003f44270 */
[----:B------:R-:W-:Y:S01]  /*6d10*/  IMAD.X R135, R120, 0x1, R147, P5 ;  /* 0x0000000178877824 */ /* 0x000fe200028e0693 */
[----:B------:R-:W-:Y:S02]  /*6d20*/  PRMT R207, RZ, 0x7610, R207 ;  /* 0x00007610ffcf7816 */ /* 0x000fe400000000cf */
[----:B------:R-:W-:-:S02]  /*6d30*/  SHF.R.S32.HI R120, RZ, 0x1f, R10 ;  /* 0x0000001fff787819 */ /* 0x000fc4000001140a */
[----:B------:R-:W-:Y:S02]  /*6d40*/  SHF.R.S32.HI R122, RZ, 0x1f, R11 ;  /* 0x0000001fff7a7819 */ /* 0x000fe4000001140b */
[-C--:B0-----:R-:W-:Y:S01]  /*6d50*/  IADD3 R156, P6, PT, R10, R146.reuse, RZ ;  /* 0x000000920a9c7210 */ /* 0x081fe20007fde0ff */
[----:B------:R0:W2:Y:S01]  /*6d60*/  @P3 LDG.E.U8 R207, desc[UR26][R152.64] ;  /* 0x0000001a98cf3981 */ /* 0x0000a2000c1e1100 */
[----:B------:R-:W-:Y:S02]  /*6d70*/  IADD3 R154, P5, PT, R11, R146, RZ ;  /* 0x000000920b9a7210 */ /* 0x000fe40007fbe0ff */
[----:B------:R-:W-:Y:S01]  /*6d80*/  PRMT R224, RZ, 0x7610, R224 ;  /* 0x00007610ffe07816 */ /* 0x000fe200000000e0 */
[----:B------:R-:W-:Y:S01]  /*6d90*/  IMAD.X R157, R120, 0x1, R147, P6 ;  /* 0x00000001789d7824 */ /* 0x000fe200030e0693 */
        /* <DEDUP_REMOVED lines=17> */
[--C-:B------:R-:W-:Y:S01]  /*6eb0*/  IMAD.X R135, R120, 0x1, R147.reuse, P6 ;  /* 0x0000000178877824 */ /* 0x100fe200030e0693 */
        /* <DEDUP_REMOVED lines=84> */
[-C--:B0-----:R-:W-:Y:S02]  /*7400*/  IADD3 R152, P6, PT, R30, R146.reuse, RZ ;  /* 0x000000921e987210 */ /* 0x081fe40007fde0ff */
[----:B------:R-:W2:Y:S01]  /*7410*/  @P3 LDG.E.U8 R220, desc[UR26][R156.64] ;  /* 0x0000001a9cdc3981 */ /* 0x000ea2000c1e1100 */
[----:B------:R-:W-:Y:S02]  /*7420*/  SHF.R.S32.HI R122, RZ, 0x1f, R31 ;  /* 0x0000001fff7a7819 */ /* 0x000fe4000001141f */
[----:B------:R-:W-:Y:S01]  /*7430*/  IADD3 R134, P5, PT, R31, R146, RZ ;  /* 0x000000921f867210 */ /* 0x000fe20007fbe0ff */
[--C-:B------:R-:W-:Y:S01]  /*7440*/  IMAD.X R153, R120, 0x1, R147.reuse, P6 ;  /* 0x0000000178997824 */ /* 0x100fe200030e0693 */
[----:B------:R-:W-:Y:S02]  /*7450*/  PRMT R188, RZ, 0x7610, R188 ;  /* 0x00007610ffbc7816 */ /* 0x000fe400000000bc */
[----:B------:R-:W-:Y:S02]  /*7460*/  PRMT R204, RZ, 0x7610, R204 ;  /* 0x00007610ffcc7816 */ /* 0x000fe400000000cc */
[----:B------:R-:W-:Y:S01]  /*7470*/  ISETP.GT.AND P3, PT, R16, 0x1f, PT ;  /* 0x0000001f1000780c */ /* 0x000fe20003f64270 */
[----:B------:R-:W-:Y:S01]  /*7480*/  IMAD.X R135, R122, 0x1, R147, P5 ;  /* 0x000000017a877824 */ /* 0x000fe200028e0693 */
[----:B------:R-:W2:Y:S01]  /*7490*/  @P4 LDG.E.U8 R188, desc[UR26][R152.64] ;  /* 0x0000001a98bc4981 */ /* 0x000ea2000c1e1100 */
[----:B------:R-:W-:-:S02]  /*74a0*/  SHF.R.S32.HI R120, RZ, 0x1f, R32 ;  /* 0x0000001fff787819 */ /* 0x000fc40000011420 */
[-C--:B------:R-:W-:Y:S01]  /*74b0*/  IADD3 R158, P5, PT, R32, R146.reuse, RZ ;  /* 0x00000092209e7210 */ /* 0x080fe20007fbe0ff */
[----:B------:R0:W2:Y:S01]  /*74c0*/  @P2 LDG.E.U8 R204, desc[UR26][R154.64] ;  /* 0x0000001a9acc2981 */ /* 0x0000a2000c1e1100 */
[C---:B------:R-:W-:Y:S02]  /*74d0*/  ISETP.GT.AND P4, PT, R16.reuse, 0x21, PT ;  /* 0x000000211000780c */ /* 0x040fe40003f84270 */
[----:B------:R-:W-:Y:S01]  /*74e0*/  ISETP.GT.AND P2, PT, R16, 0x20, PT ;  /* 0x000000201000780c */ /* 0x000fe20003f44270 */
[----:B------:R-:W-:Y:S01]  /*74f0*/  IMAD.X R159, R120, 0x1, R147, P5 ;  /* 0x00000001789f7824 */ /* 0x000fe200028e0693 */
[----:B------:R-:W-:Y:S02]  /*7500*/  PRMT R173, RZ, 0x7610, R173 ;  /* 0x00007610ffad7816 */ /* 0x000fe400000000ad */
[----:B------:R-:W-:Y:S02]  /*7510*/  SHF.R.S32.HI R122, RZ, 0x1f, R33 ;  /* 0x0000001fff7a7819 */ /* 0x000fe40000011421 */
[----:B0-----:R-:W-:-:S02]  /*7520*/  IADD3 R154, P6, PT, R33, R146, RZ ;  /* 0x00000092219a7210 */ /* 0x001fc40007fde0ff */
[----:B------:R0:W2:Y:S01]  /*7530*/  @P3 LDG.E.U8 R173, desc[UR26][R134.64] ;  /* 0x0000001a86ad3981 */ /* 0x0000a2000c1e1100 */
[----:B------:R-:W-:Y:S02]  /*7540*/  SHF.R.S32.HI R120, RZ, 0x1f, R34 ;  /* 0x0000001fff787819 */ /* 0x000fe40000011422 */
[-C--:B------:R-:W-:Y:S01]  /*7550*/  IADD3 R152, P5, PT, R34, R146.reuse, RZ ;  /* 0x0000009222987210 */ /* 0x080fe20007fbe0ff */
[--C-:B------:R-:W-:Y:S01]  /*7560*/  IMAD.X R155, R122, 0x1, R147.reuse, P6 ;  /* 0x000000017a9b7824 */ /* 0x100fe200030e0693 */
[----:B------:R-:W-:Y:S02]  /*7570*/  PRMT R148, RZ, 0x7610, R148 ;  /* 0x00007610ff947816 */ /* 0x000fe40000000094 */
[----:B------:R-:W-:Y:S01]  /*7580*/  PRMT R156, RZ, 0x7610, R156 ;  /* 0x00007610ff9c7816 */ /* 0x000fe2000000009c */
[----:B------:R-:W-:Y:S01]  /*7590*/  IMAD.X R153, R120, 0x1, R147, P5 ;  /* 0x0000000178997824 */ /* 0x000fe200028e0693 */
[----:B------:R-:W-:Y:S02]  /*75a0*/  ISETP.GT.AND P3, PT, R16, 0x22, PT ;  /* 0x000000221000780c */ /* 0x000fe40003f64270 */
[----:B------:R-:W-:Y:S01]  /*75b0*/  SHF.R.S32.HI R120, RZ, 0x1f, R35 ;  /* 0x0000001fff787819 */ /* 0x000fe20000011423 */
[----:B------:R-:W2:Y:S01]  /*75c0*/  @P4 LDG.E.U8 R148, desc[UR26][R154.64] ;  /* 0x0000001a9a944981 */ /* 0x000ea2000c1e1100 */
[----:B0-----:R-:W-:-:S02]  /*75d0*/  IADD3 R134, P5, PT, R35, R146, RZ ;  /* 0x0000009223867210 */ /* 0x001fc40007fbe0ff */
[C---:B------:R-:W-:Y:S01]  /*75e0*/  ISETP.GT.AND P4, PT, R16.reuse, 0x24, PT ;  /* 0x000000241000780c */ /* 0x040fe20003f84270 */
[----:B------:R0:W2:Y:S01]  /*75f0*/  @P2 LDG.E.U8 R156, desc[UR26][R158.64] ;  /* 0x0000001a9e9c2981 */ /* 0x0000a2000c1e1100 */
[----:B------:R-:W-:Y:S01]  /*7600*/  ISETP.GT.AND P2, PT, R16, 0x23, PT ;  /* 0x000000231000780c */ /* 0x000fe20003f44270 */
[----:B------:R-:W-:Y:S01]  /*7610*/  IMAD.X R135, R120, 0x1, R147, P5 ;  /* 0x0000000178877824 */ /* 0x000fe200028e0693 */
[----:B------:R-:W-:Y:S02]  /*7620*/  PRMT R145, RZ, 0x7610, R145 ;  /* 0x00007610ff917816 */ /* 0x000fe40000000091 */
[----:B------:R-:W-:Y:S02]  /*7630*/  SHF.R.S32.HI R120, RZ, 0x1f, R36 ;  /* 0x0000001fff787819 */ /* 0x000fe40000011424 */
[----:B------:R-:W-:Y:S02]  /*7640*/  SHF.R.S32.HI R122, RZ, 0x1f, R37 ;  /* 0x0000001fff7a7819 */ /* 0x000fe40000011425 */
[-C--:B0-----:R-:W-:Y:S01]  /*7650*/  IADD3 R158, P6, PT, R36, R146.reuse, RZ ;  /* 0x00000092249e7210 */ /* 0x081fe20007fde0ff */
[----:B------:R0:W2:Y:S01]  /*7660*/  @P3 LDG.E.U8 R145, desc[UR26][R152.64] ;  /* 0x0000001a98913981 */ /* 0x0000a2000c1e1100 */
[----:B------:R-:W-:-:S02]  /*7670*/  IADD3 R154, P5, PT, R37, R146, RZ ;  /* 0x00000092259a7210 */ /* 0x000fc40007fbe0ff */
[----:B------:R-:W-:Y:S01]  /*7680*/  PRMT R218, RZ, 0x7610, R218 ;  /* 0x00007610ffda7816 */ /* 0x000fe200000000da */
[----:B------:R-:W-:Y:S01]  /*7690*/  IMAD.X R159, R120, 0x1, R147, P6 ;  /* 0x00000001789f7824 */ /* 0x000fe200030e0693 */
[----:B------:R-:W-:Y:S01]  /*76a0*/  PRMT R187, RZ, 0x7610, R187 ;  /* 0x00007610ffbb7816 */ /* 0x000fe200000000bb */
[--C-:B------:R-:W-:Y:S01]  /*76b0*/  IMAD.X R155, R122, 0x1, R147.reuse, P5 ;  /* 0x000000017a9b7824 */ /* 0x100fe200028e0693 */
[----:B------:R-:W-:Y:S02]  /*76c0*/  ISETP.GT.AND P3, PT, R16, 0x25, PT ;  /* 0x000000251000780c */ /* 0x000fe40003f64270 */
[----:B------:R-:W-:Y:S01]  /*76d0*/  SHF.R.S32.HI R120, RZ, 0x1f, R38 ;  /* 0x0000001fff787819 */ /* 0x000fe20000011426 */
[----:B------:R-:W2:Y:S01]  /*76e0*/  @P4 LDG.E.U8 R218, desc[UR26][R158.64] ;  /* 0x0000001a9eda4981 */ /* 0x000ea2000c1e1100 */
[----:B0-----:R-:W-:Y:S02]  /*76f0*/  IADD3 R152, P5, PT, R38, R146, RZ ;  /* 0x0000009226987210 */ /* 0x001fe40007fbe0ff */
[C---:B------:R-:W-:Y:S01]  /*7700*/  ISETP.GT.AND P4, PT, R16.reuse, 0x27, PT ;  /* 0x000000271000780c */ /* 0x040fe20003f84270 */
[----:B------:R0:W2:Y:S01]  /*7710*/  @P2 LDG.E.U8 R187, desc[UR26][R134.64] ;  /* 0x0000001a86bb2981 */ /* 0x0000a2000c1e1100 */
[----:B------:R-:W-:Y:S01]  /*7720*/  ISETP.GT.AND P2, PT, R16, 0x26, PT ;  /* 0x000000261000780c */ /* 0x000fe20003f44270 */
[----:B------:R-:W-:Y:S01]  /*7730*/  IMAD.X R153, R120, 0x1, R147, P5 ;  /* 0x0000000178997824 */ /* 0x000fe200028e0693 */
[----:B------:R-:W-:-:S02]  /*7740*/  PRMT R202, RZ, 0x7610, R202 ;  /* 0x00007610ffca7816 */ /* 0x000fc400000000ca */
[----:B------:R-:W-:Y:S02]  /*7750*/  SHF.R.S32.HI R120, RZ, 0x1f, R39 ;  /* 0x0000001fff787819 */ /* 0x000fe40000011427 */
        /* <DEDUP_REMOVED lines=91> */
[----:B------:R0:W2:Y:S01]  /*7d10*/  @P3 LDG.E.U8 R214, desc[UR26][R158.64] ;  /* 0x0000001a9ed63981 */ /* 0x0000a2000c1e1100 */
[----:B------:R-:W-:Y:S02]  /*7d20*/  PRMT R182, RZ, 0x7610, R182 ;  /* 0x00007610ffb67816 */ /* 0x000fe400000000b6 */
[----:B------:R-:W-:Y:S01]  /*7d30*/  IMAD.X R153, R120, 0x1, R147, P6 ;  /* 0x0000000178997824 */ /* 0x000fe200030e0693 */
[----:B------:R-:W-:Y:S02]  /*7d40*/  PRMT R198, RZ, 0x7610, R198 ;  /* 0x00007610ffc67816 */ /* 0x000fe400000000c6 */
[----:B------:R-:W-:Y:S02]  /*7d50*/  ISETP.GT.AND P3, PT, R16, 0x37, PT ;  /* 0x000000371000780c */ /* 0x000fe40003f64270 */
[----:B------:R-:W-:Y:S01]  /*7d60*/  SHF.R.S32.HI R142, RZ, 0x1f, R55 ;  /* 0x0000001fff8e7819 */ /* 0x000fe20000011437 */
[----:B------:R-:W2:Y:S01]  /*7d70*/  @P4 LDG.E.U8 R182, desc[UR26][R152.64] ;  /* 0x0000001a98b64981 */ /* 0x000ea2000c1e1100 */
[----:B------:R-:W-:-:S02]  /*7d80*/  IADD3 R134, P5, PT, R55, R146, RZ ;  /* 0x0000009237867210 */ /* 0x000fc40007fbe0ff */
        /* <DEDUP_REMOVED lines=9> */
[----:B-1----:R-:W-:-:S02]  /*7e20*/  IADD3 R154, P6, PT, R57, R146, RZ ;  /* 0x00000092399a7210 */ /* 0x002fc40007fde0ff */
[----:B------:R-:W-:Y:S01]  /*7e30*/  PRMT R211, RZ, 0x7610, R211 ;  /* 0x00007610ffd37816 */ /* 0x000fe200000000d3 */
[--C-:B------:R-:W-:Y:S02]  /*7e40*/  IMAD.X R159, R120, 0x1, R147.reuse, P5 ;  /* 0x00000001789f7824 */ /* 0x100fe400028e0693 */
[----:B------:R-:W-:Y:S01]  /*7e50*/  IMAD.X R155, R142, 0x1, R147, P6 ;  /* 0x000000018e9b7824 */ /* 0x000fe200030e0693 */
[----:B------:R-:W-:Y:S02]  /*7e60*/  PRMT R120, RZ, 0x7610, R120 ;  /* 0x00007610ff787816 */ /* 0x000fe40000000078 */
[C---:B------:R-:W-:Y:S02]  /*7e70*/  ISETP.GT.AND P3, PT, R16.reuse, 0x3a, PT ;  /* 0x0000003a1000780c */ /* 0x040fe40003f64270 */
[----:B------:R-:W-:Y:S01]  /*7e80*/  IADD3 R152, P5, PT, R19, R146, RZ ;  /* 0x0000009213987210 */ /* 0x000fe20007fbe0ff */
[----:B------:R-:W2:Y:S01]  /*7e90*/  @P4 LDG.E.U8 R211, desc[UR26][R154.64] ;  /* 0x0000001a9ad34981 */ /* 0x000ea2000c1e1100 */
[----:B------:R-:W-:-:S02]  /*7ea0*/  ISETP.GT.AND P4, PT, R16, 0x3c, PT ;  /* 0x0000003c1000780c */ /* 0x000fc40003f84270 */
[----:B------:R-:W-:Y:S01]  /*7eb0*/  PRMT R197, RZ, 0x7610, R197 ;  /* 0x00007610ffc57816 */ /* 0x000fe200000000c5 */
[----:B------:R1:W2:Y:S01]  /*7ec0*/  @P2 LDG.E.U8 R120, desc[UR26][R158.64] ;  /* 0x0000001a9e782981 */ /* 0x0002a2000c1e1100 */
[--C-:B------:R-:W-:Y:S01]  /*7ed0*/  IMAD.X R153, R58, 0x1, R147.reuse, P5 ;  /* 0x000000013a997824 */ /* 0x100fe200028e0693 */
[----:B------:R-:W-:Y:S02]  /*7ee0*/  ISETP.GT.AND P2, PT, R16, 0x3b, PT ;  /* 0x0000003b1000780c */ /* 0x000fe40003f44270 */
[-C--:B0-----:R-:W-:Y:S02]  /*7ef0*/  IADD3 R134, P6, PT, R59, R146.reuse, RZ ;  /* 0x000000923b867210 */ /* 0x081fe40007fde0ff */
[----:B------:R-:W-:Y:S01]  /*7f00*/  PRMT R212, RZ, 0x7610, R212 ;  /* 0x00007610ffd47816 */ /* 0x000fe200000000d4 */
[----:B------:R0:W2:Y:S01]  /*7f10*/  @P3 LDG.E.U8 R197, desc[UR26][R152.64] ;  /* 0x0000001a98c53981 */ /* 0x0000a2000c1e1100 */
[----:B-1----:R-:W-:Y:S01]  /*7f20*/  IADD3 R158, P5, PT, R60, R146, RZ ;  /* 0x000000923c9e7210 */ /* 0x002fe20007fbe0ff */
[----:B------:R-:W-:Y:S01]  /*7f30*/  IMAD.X R135, R61, 0x1, R147, P6 ;  /* 0x000000013d877824 */ /* 0x000fe200030e0693 */
[----:B------:R-:W-:-:S03]  /*7f40*/  PRMT R181, RZ, 0x7610, R181 ;  /* 0x00007610ffb57816 */ /* 0x000fc600000000b5 */
[----:B------:R-:W-:Y:S01]  /*7f50*/  IMAD.X R159, R62, 0x1, R147, P5 ;  /* 0x000000013e9f7824 */ /* 0x000fe200028e0693 */
[----:B------:R-:W-:Y:S02]  /*7f60*/  ISETP.GT.AND P3, PT, R16, 0x3d, PT ;  /* 0x0000003d1000780c */ /* 0x000fe40003f64270 */
[-C--:B0-----:R-:W-:Y:S01]  /*7f70*/  IADD3 R152, P5, PT, R65, R146.reuse, RZ ;  /* 0x0000009241987210 */ /* 0x081fe20007fbe0ff */
[----:B------:R0:W2:Y:S01]  /*7f80*/  @P2 LDG.E.U8 R181, desc[UR26][R134.64] ;  /* 0x0000001a86b52981 */ /* 0x0000a2000c1e1100 */
[----:B------:R-:W-:-:S03]  /*7f90*/  IADD3 R154, P6, PT, R63, R146, RZ ;  /* 0x000000923f9a7210 */ /* 0x000fc60007fde0ff */
[----:B------:R-:W2:Y:S01]  /*7fa0*/  @P4 LDG.E.U8 R212, desc[UR26][R158.64] ;  /* 0x0000001a9ed44981 */ /* 0x000ea2000c1e1100 */
[----:B------:R-:W-:Y:S01]  /*7fb0*/  ISETP.GT.AND P4, PT, R16, 0x3f, PT ;  /* 0x0000003f1000780c */ /* 0x000fe20003f84270 */
[--C-:B------:R-:W-:Y:S01]  /*7fc0*/  IMAD.X R153, R121, 0x1, R147.reuse, P5 ;  /* 0x0000000179997824 */ /* 0x100fe200028e0693 */
[----:B------:R-:W-:Y:S01]  /*7fd0*/  PRMT R196, RZ, 0x7610, R196 ;  /* 0x00007610ffc47816 */ /* 0x000fe200000000c4 */
[----:B------:R-:W-:Y:S01]  /*7fe0*/  IMAD.X R155, R64, 0x1, R147, P6 ;  /* 0x00000001409b7824 */ /* 0x000fe200030e0693 */
[----:B0-----:R-:W-:Y:S02]  /*7ff0*/  IADD3 R134, P5, PT, R133, R146, RZ ;  /* 0x0000009285867210 */ /* 0x001fe40007fbe0ff */
[----:B------:R-:W-:Y:S02]  /*8000*/  PRMT R165, RZ, 0x7610, R165 ;  /* 0x00007610ffa57816 */ /* 0x000fe400000000a5 */
[----:B------:R-:W2:Y:S01]  /*8010*/  @P3 LDG.E.U8 R196, desc[UR26][R154.64] ;  /* 0x0000001a9ac43981 */ /* 0x000ea2000c1e1100 */
[----:B------:R-:W-:Y:S01]  /*8020*/  IMAD.X R135, R137, 0x1, R147, P5 ;  /* 0x0000000189877824 */ /* 0x000fe200028e0693 */
[----:B------:R-:W-:Y:S01]  /*8030*/  ISETP.GT.AND P3, PT, R16, RZ, PT ;  /* 0x000000ff1000720c */ /* 0x000fe20003f64270 */
[----:B------:R-:W-:-:S02]  /*8040*/  USHF.R.S32.HI UR8, URZ, 0x1f, UR15 ;  /* 0x0000001fff087899 */ /* 0x000fc4000801140f */
[----:B------:R-:W-:Y:S01]  /*8050*/  IADD3 R66, P5, PT, R66, UR15, RZ ;  /* 0x0000000f42427c10 */ /* 0x000fe2000ffbe0ff */
[----:B------:R0:W2:Y:S01]  /*8060*/  @P4 LDG.E.U8 R165, desc[UR26][R134.64] ;  /* 0x0000001a86a54981 */ /* 0x0000a2000c1e1100 */
[----:B------:R-:W-:Y:S02]  /*8070*/  IADD3 R68, P4, PT, R68, UR15, RZ ;  /* 0x0000000f44447c10 */ /* 0x000fe4000ff9e0ff */
[----:B------:R-:W-:Y:S02]  /*8080*/  PRMT R142, RZ, 0x7610, R142 ;  /* 0x00007610ff8e7816 */ /* 0x000fe4000000008e */
[----:B------:R-:W-:Y:S02]  /*8090*/  IADD3.X R67, PT, PT, R67, UR8, RZ, P5, !PT ;  /* 0x0000000843437c10 */ /* 0x000fe4000affe4ff */
[----:B------:R-:W-:Y:S02]  /*80a0*/  IADD3.X R69, PT, PT, R69, UR8, RZ, P4, !PT ;  /* 0x0000000845457c10 */ /* 0x000fe4000a7fe4ff */
[----:B------:R-:W-:Y:S01]  /*80b0*/  IADD3 R70, P5, PT, R70, UR15, RZ ;  /* 0x0000000f46467c10 */ /* 0x000fe2000ffbe0ff */
[----:B------:R-:W3:Y:S01]  /*80c0*/  @P3 LDG.E.U8 R142, desc[UR26][R146.64] ;  /* 0x0000001a928e3981 */ /* 0x000ee2000c1e1100 */
[----:B------:R-:W-:-:S02]  /*80d0*/  IADD3 R72, P4, PT, R72, UR15, RZ ;  /* 0x0000000f48487c10 */ /* 0x000fc4000ff9e0ff */
[----:B------:R-:W-:Y:S02]  /*80e0*/  IADD3.X R71, PT, PT, R71, UR8, RZ, P5, !PT ;  /* 0x0000000847477c10 */ /* 0x000fe4000affe4ff */
[----:B------:R-:W-:Y:S02]  /*80f0*/  IADD3.X R73, PT, PT, R73, UR8, RZ, P4, !PT ;  /* 0x0000000849497c10 */ /* 0x000fe4000a7fe4ff */
[----:B------:R-:W-:Y:S02]  /*8100*/  IADD3 R76, P5, PT, R76, UR15, RZ ;  /* 0x0000000f4c4c7c10 */ /* 0x000fe4000ffbe0ff */
[----:B------:R-:W-:Y:S02]  /*8110*/  IADD3 R74, P3, PT, R74, UR15, RZ ;  /* 0x0000000f4a4a7c10 */ /* 0x000fe4000ff7e0ff */
[----:B------:R-:W-:Y:S02]  /*8120*/  IADD3 R78, P4, PT, R78, UR15, RZ ;  /* 0x0000000f4e4e7c10 */ /* 0x000fe4000ff9e0ff */
[----:B------:R-:W-:-:S02]  /*8130*/  IADD3.X R77, PT, PT, R77, UR8, RZ, P5, !PT ;  /* 0x000000084d4d7c10 */ /* 0x000fc4000affe4ff */
        /* <DEDUP_REMOVED lines=9> */
[----:B------:R-:W-:Y:S02]  /*81d0*/  ISETP.GT.AND P2, PT, R16, 0x3e, PT ;  /* 0x0000003e1000780c */ /* 0x000fe40003f44270 */
[----:B------:R-:W-:Y:S02]  /*81e0*/  IADD3 R86, P3, PT, R86, UR15, RZ ;  /* 0x0000000f56567c10 */ /* 0x000fe4000ff7e0ff */
[----:B------:R-:W-:-:S02]  /*81f0*/  IADD3 R90, P4, PT, R90, UR15, RZ ;  /* 0x0000000f5a5a7c10 */ /* 0x000fc4000ff9e0ff */
[----:B------:R-:W-:Y:S02]  /*8200*/  IADD3.X R89, PT, PT, R89, UR8, RZ, P5, !PT ;  /* 0x0000000859597c10 */ /* 0x000fe4000affe4ff */
[----:B------:R-:W-:Y:S02]  /*8210*/  IADD3.X R87, PT, PT, R87, UR8, RZ, P3, !PT ;  /* 0x0000000857577c10 */ /* 0x000fe40009ffe4ff */
[----:B------:R-:W-:Y:S02]  /*8220*/  IADD3.X R91, PT, PT, R91, UR8, RZ, P4, !PT ;  /* 0x000000085b5b7c10 */ /* 0x000fe4000a7fe4ff */
[----:B------:R-:W-:Y:S02]  /*8230*/  IADD3 R98, P5, PT, R98, UR15, RZ ;  /* 0x0000000f62627c10 */ /* 0x000fe4000ffbe0ff */
[----:B------:R-:W-:Y:S02]  /*8240*/  IADD3 R92, P3, PT, R92, UR15, RZ ;  /* 0x0000000f5c5c7c10 */ /* 0x000fe4000ff7e0ff */
[----:B------:R-:W-:-:S02]  /*8250*/  IADD3 R94, P4, PT, R94, UR15, RZ ;  /* 0x0000000f5e5e7c10 */ /* 0x000fc4000ff9e0ff */
[----:B------:R-:W-:Y:S02]  /*8260*/  PRMT R180, RZ, 0x7610, R180 ;  /* 0x00007610ffb47816 */ /* 0x000fe400000000b4 */
[----:B------:R-:W-:Y:S02]  /*8270*/  IADD3.X R99, PT, PT, R99, UR8, RZ, P5, !PT ;  /* 0x0000000863637c10 */ /* 0x000fe4000affe4ff */
[----:B------:R-:W-:Y:S02]  /*8280*/  IADD3.X R93, PT, PT, R93, UR8, RZ, P3, !PT ;  /* 0x000000085d5d7c10 */ /* 0x000fe40009ffe4ff */
[----:B------:R-:W-:Y:S01]  /*8290*/  IADD3.X R95, PT, PT, R95, UR8, RZ, P4, !PT ;  /* 0x000000085f5f7c10 */ /* 0x000fe2000a7fe4ff */
[----:B------:R1:W4:Y:S01]  /*82a0*/  @P2 LDG.E.U8 R180, desc[UR26][R152.64] ;  /* 0x0000001a98b42981 */ /* 0x000322000c1e1100 */
[----:B------:R-:W-:Y:S02]  /*82b0*/  IADD3 R100, P5, PT, R100, UR15, RZ ;  /* 0x0000000f64647c10 */ /* 0x000fe4000ffbe0ff */
[----:B------:R-:W-:Y:S01]  /*82c0*/  IADD3 R96, P3, PT, R96, UR15, RZ ;  /* 0x0000000f60607c10 */ /* 0x000fe2000ff7e0ff */
[----:B------:R-:W-:Y:S01]  /*82d0*/  BAR.SYNC.DEFER_BLOCKING 0x0 ;  /* 0x0000000000007b1d */ /* 0x000fe20000010000 */
[----:B------:R-:W-:-:S02]  /*82e0*/  IADD3 R102, P4, PT, R102, UR15, RZ ;  /* 0x0000000f66667c10 */ /* 0x000fc4000ff9e0ff */
[----:B------:R-:W-:Y:S02]  /*82f0*/  IADD3.X R101, PT, PT, R101, UR8, RZ, P5, !PT ;  /* 0x0000000865657c10 */ /* 0x000fe4000affe4ff */
[----:B------:R-:W-:Y:S02]  /*8300*/  IADD3.X R97, PT, PT, R97, UR8, RZ, P3, !PT ;  /* 0x0000000861617c10 */ /* 0x000fe40009ffe4ff */
[----:B------:R-:W-:Y:S02]  /*8310*/  IADD3.X R103, PT, PT, R103, UR8, RZ, P4, !PT ;  /* 0x0000000867677c10 */ /* 0x000fe4000a7fe4ff */
[----:B------:R-:W-:Y:S02]  /*8320*/  IADD3 R106, P5, PT, R106, UR15, RZ ;  /* 0x0000000f6a6a7c10 */ /* 0x000fe4000ffbe0ff */
[----:B------:R-:W-:Y:S02]  /*8330*/  IADD3 R104, P3, PT, R104, UR15, RZ ;  /* 0x0000000f68687c10 */ /* 0x000fe4000ff7e0ff */
[----:B------:R-:W-:-:S02]  /*8340*/  IADD3 R108, P4, PT, R108, UR15, RZ ;  /* 0x0000000f6c6c7c10 */ /* 0x000fc4000ff9e0ff */
[----:B------:R-:W-:Y:S02]  /*8350*/  IADD3.X R107, PT, PT, R107, UR8, RZ, P5, !PT ;  /* 0x000000086b6b7c10 */ /* 0x000fe4000affe4ff */
[----:B------:R-:W-:Y:S02]  /*8360*/  IADD3.X R105, PT, PT, R105, UR8, RZ, P3, !PT ;  /* 0x0000000869697c10 */ /* 0x000fe40009ffe4ff */
[----:B------:R-:W-:Y:S02]  /*8370*/  IADD3.X R109, PT, PT, R109, UR8, RZ, P4, !PT ;  /* 0x000000086d6d7c10 */ /* 0x000fe4000a7fe4ff */
[----:B------:R-:W-:Y:S02]  /*8380*/  IADD3 R114, P5, PT, R114, UR15, RZ ;  /* 0x0000000f72727c10 */ /* 0x000fe4000ffbe0ff */
[----:B------:R-:W-:Y:S02]  /*8390*/  ISETP.GE.AND P2, PT, R127, R16, PT ;  /* 0x000000107f00720c */ /* 0x000fe40003f46270 */
[----:B------:R-:W-:-:S02]  /*83a0*/  IADD3 R110, P3, PT, R110, UR15, RZ ;  /* 0x0000000f6e6e7c10 */ /* 0x000fc4000ff7e0ff */
[----:B------:R-:W-:Y:S02]  /*83b0*/  IADD3 R116, P4, PT, R116, UR15, RZ ;  /* 0x0000000f74747c10 */ /* 0x000fe4000ff9e0ff */
[----:B------:R-:W-:Y:S02]  /*83c0*/  IADD3.X R115, PT, PT, R115, UR8, RZ, P5, !PT ;  /* 0x0000000873737c10 */ /* 0x000fe4000affe4ff */
[----:B------:R-:W-:Y:S02]  /*83d0*/  IADD3.X R111, PT, PT, R111, UR8, RZ, P3, !PT ;  /* 0x000000086f6f7c10 */ /* 0x000fe40009ffe4ff */
[----:B------:R-:W-:Y:S02]  /*83e0*/  IADD3.X R117, PT, PT, R117, UR8, RZ, P4, !PT ;  /* 0x0000000875757c10 */ /* 0x000fe4000a7fe4ff */
[----:B------:R-:W-:Y:S02]  /*83f0*/  IADD3 R228, P5, PT, R228, UR15, RZ ;  /* 0x0000000fe4e47c10 */ /* 0x000fe4000ffbe0ff */
[----:B------:R-:W-:-:S02]  /*8400*/  IADD3 R112, P3, PT, R112, UR15, RZ ;  /* 0x0000000f70707c10 */ /* 0x000fc4000ff7e0ff */
[----:B------:R-:W-:Y:S02]  /*8410*/  IADD3 R124, P4, PT, R124, UR15, RZ ;  /* 0x0000000f7c7c7c10 */ /* 0x000fe4000ff9e0ff */
[----:B------:R-:W-:Y:S02]  /*8420*/  IADD3.X R151, PT, PT, R151, UR8, RZ, P5, !PT ;  /* 0x0000000897977c10 */ /* 0x000fe4000affe4ff */
[----:B------:R-:W-:Y:S02]  /*8430*/  IADD3.X R113, PT, PT, R113, UR8, RZ, P3, !PT ;  /* 0x0000000871717c10 */ /* 0x000fe40009ffe4ff */
[----:B------:R-:W-:Y:S02]  /*8440*/  IADD3.X R125, PT, PT, R125, UR8, RZ, P4, !PT ;  /* 0x000000087d7d7c10 */ /* 0x000fe4000a7fe4ff */
[----:B------:R-:W-:Y:S02]  /*8450*/  IADD3 R118, P3, PT, R118, UR15, RZ ;  /* 0x0000000f76767c10 */ /* 0x000fe4000ff7e0ff */
[----:B------:R-:W-:Y:S01]  /*8460*/  IADD3 R138, P4, PT, R138, UR15, RZ ;  /* 0x0000000f8a8a7c10 */ /* 0x000fe2000ff9e0ff */
[----:B0-----:R-:W-:Y:S01]  /*8470*/  @!P2 IMAD.MOV.U32 R134, RZ, RZ, R228 ;  /* 0x000000ffff86a224 */ /* 0x001fe200078e00e4 */
[----:B------:R-:W-:Y:S01]  /*8480*/  PRMT R233, RZ, 0x7610, R233 ;  /* 0x00007610ffe97816 */ /* 0x000fe200000000e9 */
[----:B------:R-:W-:Y:S01]  /*8490*/  @!P2 IMAD.MOV.U32 R135, RZ, RZ, R151 ;  /* 0x000000ffff87a224 */ /* 0x000fe200078e0097 */
[----:B------:R-:W-:-:S02]  /*84a0*/  IADD3.X R119, PT, PT, R119, UR8, RZ, P3, !PT ;  /* 0x0000000877777c10 */ /* 0x000fc40009ffe4ff */
[----:B------:R-:W-:Y:S02]  /*84b0*/  IADD3.X R149, PT, PT, R149, UR8, RZ, P4, !PT ;  /* 0x0000000895957c10 */ /* 0x000fe4000a7fe4ff */
[----:B------:R-:W-:Y:S01]  /*84c0*/  PRMT R178, RZ, 0x7610, R178 ;  /* 0x00007610ffb27816 */ /* 0x000fe200000000b2 */
[----:B------:R0:W5:Y:S01]  /*84d0*/  @!P2 LDG.E.U8 R233, desc[UR26][R134.64] ;  /* 0x0000001a86e9a981 */ /* 0x000162000c1e1100 */
[----:B------:R-:W-:Y:S02]  /*84e0*/  PRMT R176, RZ, 0x7610, R176 ;  /* 0x00007610ffb07816 */ /* 0x000fe400000000b0 */
[----:B------:R-:W-:Y:S02]  /*84f0*/  PRMT R174, RZ, 0x7610, R174 ;  /* 0x00007610ffae7816 */ /* 0x000fe400000000ae */
[----:B------:R-:W-:Y:S01]  /*8500*/  PRMT R172, RZ, 0x7610, R172 ;  /* 0x00007610ffac7816 */ /* 0x000fe200000000ac */
[----:B------:R-:W5:Y:S01]  /*8510*/  @!P2 LDG.E.U8 R178, desc[UR26][R66.64] ;  /* 0x0000001a42b2a981 */ /* 0x000f62000c1e1100 */
[----:B------:R-:W-:-:S02]  /*8520*/  PRMT R170, RZ, 0x7610, R170 ;  /* 0x00007610ffaa7816 */ /* 0x000fc400000000aa */
[----:B------:R-:W-:Y:S02]  /*8530*/  PRMT R168, RZ, 0x7610, R168 ;  /* 0x00007610ffa87816 */ /* 0x000fe400000000a8 */
[----:B------:R-:W-:Y:S02]  /*8540*/  PRMT R166, RZ, 0x7610, R166 ;  /* 0x00007610ffa67816 */ /* 0x000fe400000000a6 */
[----:B------:R-:W-:Y:S02]  /*8550*/  PRMT R164, RZ, 0x7610, R164 ;  /* 0x00007610ffa47816 */ /* 0x000fe400000000a4 */
[----:B------:R-:W-:Y:S02]  /*8560*/  IADD3 R130, P5, PT, R130, UR15, RZ ;  /* 0x0000000f82827c10 */ /* 0x000fe4000ffbe0ff */
[----:B------:R-:W-:Y:S02]  /*8570*/  IADD3 R128, P3, PT, R128, UR15, RZ ;  /* 0x0000000f80807c10 */ /* 0x000fe4000ff7e0ff */
        /* <DEDUP_REMOVED lines=9> */
[----:B-1----:R-:W-:Y:S02]  /*8610*/  PRMT R153, RZ, 0x7610, R153 ;  /* 0x00007610ff997816 */ /* 0x002fe40000000099 */
[----:B------:R-:W-:Y:S02]  /*8620*/  PRMT R152, RZ, 0x7610, R152 ;  /* 0x00007610ff987816 */ /* 0x000fe40000000098 */
[----:B------:R-:W-:Y:S02]  /*8630*/  PRMT R150, RZ, 0x7610, R150 ;  /* 0x00007610ff967816 */ /* 0x000fe40000000096 */
[----:B------:R-:W-:-:S02]  /*8640*/  PRMT R229, RZ, 0x7610, R229 ;  /* 0x00007610ffe57816 */ /* 0x000fc400000000e5 */
[----:B------:R-:W-:Y:S02]  /*8650*/  PRMT R227, RZ, 0x7610, R227 ;  /* 0x00007610ffe37816 */ /* 0x000fe400000000e3 */
[----:B------:R-:W-:Y:S02]  /*8660*/  PRMT R225, RZ, 0x7610, R225 ;  /* 0x00007610ffe17816 */ /* 0x000fe400000000e1 */
[----:B------:R-:W-:Y:S01]  /*8670*/  PRMT R232, RZ, 0x7610, R232 ;  /* 0x00007610ffe87816 */ /* 0x000fe200000000e8 */
[----:B0-----:R-:W-:Y:S01]  /*8680*/  @!P2 IMAD.MOV.U32 R134, RZ, RZ, R138 ;  /* 0x000000ffff86a224 */ /* 0x001fe200078e008a */
[----:B------:R-:W-:Y:S01]  /*8690*/  PRMT R231, RZ, 0x7610, R231 ;  /* 0x00007610ffe77816 */ /* 0x000fe200000000e7 */
[----:B------:R-:W-:Y:S01]  /*86a0*/  @!P2 IMAD.MOV.U32 R135, RZ, RZ, R149 ;  /* 0x000000ffff87a224 */ /* 0x000fe200078e0095 */
[----:B------:R-:W-:Y:S01]  /*86b0*/  PRMT R230, RZ, 0x7610, R230 ;  /* 0x00007610ffe67816 */ /* 0x000fe200000000e6 */
[----:B------:R-:W5:Y:S01]  /*86c0*/  @!P2 LDG.E.U8 R176, desc[UR26][R68.64] ;  /* 0x0000001a44b0a981 */ /* 0x000f62000c1e1100 */
[----:B------:R-:W-:-:S02]  /*86d0*/  PRMT R234, RZ, 0x7610, R234 ;  /* 0x00007610ffea7816 */ /* 0x000fc400000000ea */
[----:B------:R-:W-:Y:S01]  /*86e0*/  PRMT R235, RZ, 0x7610, R235 ;  /* 0x00007610ffeb7816 */ /* 0x000fe200000000eb */
[----:B------:R-:W5:Y:S01]  /*86f0*/  @!P2 LDG.E.U8 R174, desc[UR26][R70.64] ;  /* 0x0000001a46aea981 */ /* 0x000f62000c1e1100 */
[----:B------:R-:W-:Y:S02]  /*8700*/  PRMT R236, RZ, 0x7610, R236 ;  /* 0x00007610ffec7816 */ /* 0x000fe400000000ec */
[----:B------:R-:W-:Y:S01]  /*8710*/  PRMT R237, RZ, 0x7610, R237 ;  /* 0x00007610ffed7816 */ /* 0x000fe200000000ed */
[----:B------:R-:W5:Y:S01]  /*8720*/  @!P2 LDG.E.U8 R172, desc[UR26][R72.64] ;  /* 0x0000001a48aca981 */ /* 0x000f62000c1e1100 */
[----:B------:R-:W-:Y:S02]  /*8730*/  PRMT R238, RZ, 0x7610, R238 ;  /* 0x00007610ffee7816 */ /* 0x000fe400000000ee */
[----:B------:R-:W-:Y:S01]  /*8740*/  IADD3.X R131, PT, PT, R131, UR8, RZ, P5, !PT ;  /* 0x0000000883837c10 */ /* 0x000fe2000affe4ff */
[----:B------:R-:W5:Y:S01]  /*8750*/  @!P2 LDG.E.U8 R170, desc[UR26][R74.64] ;  /* 0x0000001a4aaaa981 */ /* 0x000f62000c1e1100 */
[----:B------:R-:W-:-:S03]  /*8760*/  IADD3.X R129, PT, PT, R129, UR8, RZ, P3, !PT ;  /* 0x0000000881817c10 */ /* 0x000fc60009ffe4ff */
[----:B------:R-:W5:Y:S04]  /*8770*/  @!P2 LDG.E.U8 R168, desc[UR26][R76.64] ;  /* 0x0000001a4ca8a981 */ /* 0x000f68000c1e1100 */
        /* <DEDUP_REMOVED lines=23> */
[----:B------:R0:W5:Y:S04]  /*88f0*/  @!P2 LDG.E.U8 R237, desc[UR26][R134.64] ;  /* 0x0000001a86eda981 */ /* 0x000168000c1e1100 */
[----:B------:R-:W5:Y:S01]  /*8900*/  @!P2 LDG.E.U8 R238, desc[UR26][R128.64] ;  /* 0x0000001a80eea981 */ /* 0x000f62000c1e1100 */
[----:B------:R-:W-:-:S03]  /*8910*/  LOP3.LUT R240, R3, 0x10, RZ, 0x3c, !PT ;  /* 0x0000001003f07812 */ /* 0x000fc600078e3cff */
[----:B--2---:R1:W-:Y:S01]  /*8920*/  STS.U8 [R3+UR13+0x3c00], R120 ;  /* 0x003c007803007988 */ /* 0x0043e2000800000d */
[----:B0-----:R-:W-:-:S03]  /*8930*/  LOP3.LUT R134, R3, 0x20, RZ, 0x3c, !PT ;  /* 0x0000002003867812 */ /* 0x001fc600078e3cff */
[----:B------:R0:W-:Y:S04]  /*8940*/  STS.U8 [R3+UR13+0x2400], R140 ;  /* 0x0024008c03007988 */ /* 0x0001e8000800000d */
[----:B---3--:R0:W-:Y:S01]  /*8950*/  STS.U8 [R3+UR13+0x2000], R142 ;  /* 0x0020008e03007988 */ /* 0x0081e2000800000d */
[----:B-1----:R-:W-:-:S03]  /*8960*/  LOP3.LUT R120, R3, 0x30, RZ, 0x3c, !PT ;  /* 0x0000003003787812 */ /* 0x002fc600078e3cff */
        /* <DEDUP_REMOVED lines=13> */
[----:B----4-:R0:W-:Y:S04]  /*8a40*/  STS.U8 [R134+UR13+0x2100], R209 ;  /* 0x002100d186007988 */ /* 0x0101e8000800000d */
        /* <DEDUP_REMOVED lines=79> */
[----:B------:R1:W-:Y:S06]  /*8f40*/  MEMBAR.ALL.CTA ;  /* 0x0000000000007992 */ /* 0x0003ec0000008000 */
[----:B-1----:R-:W1:Y:S01]  /*8f50*/  FENCE.VIEW.ASYNC.S ;  /* 0x00000000000073c6 */ /* 0x002e620000000000 */
[----:B------:R-:W-:Y:S01]  /*8f60*/  ULEA UR10, UR28, UR13, 0x3 ;  /* 0x0000000d1c0a7291 */ /* 0x000fe2000f8e18ff */
[----:B------:R-:W-:-:S03]  /*8f70*/  UMOV UR8, UR9 ;  /* 0x0000000900087c82 */ /* 0x000fc60008000000 */
[----:B------:R-:W-:Y:S01]  /*8f80*/  UIADD3 UR10, UPT, UPT, UR10, 0x6000, URZ ;  /* 0x000060000a0a7890 */ /* 0x000fe2000fffe0ff */
[----:B-1----:R-:W-:Y:S06]  /*8f90*/  BAR.SYNC.DEFER_BLOCKING 0x0 ;  /* 0x0000000000007b1d */ /* 0x002fec0000010000 */
[----:B0-----:R-:W-:Y:S05]  /*8fa0*/  @P0 BRA `(.L_x_9) ;  /* 0x0000000000380947 */ /* 0x001fea0003800000 */
[----:B------:R-:W-:Y:S01]  /*8fb0*/  UMOV UR20, UR4 ;  /* 0x0000000400147c82 */ /* 0x000fe20008000000 */
[----:B------:R-:W-:Y:S01]  /*8fc0*/  UMOV UR21, 0x40004040 ;  /* 0x4000404000157882 */ /* 0x000fe20000000000 */
[----:B------:R-:W-:Y:S01]  /*8fd0*/  UMOV UR22, UR6 ;  /* 0x0000000600167c82 */ /* 0x000fe20008000000 */
[----:B------:R-:W-:Y:S01]  /*8fe0*/  UMOV UR23, 0x80004020 ;  /* 0x8000402000177882 */ /* 0x000fe20000000000 */
[----:B------:R-:W-:Y:S01]  /*8ff0*/  UMOV UR24, 0x0 ;  /* 0x0000000000187882 */ /* 0x000fe20000000000 */
[----:B------:R-:W-:Y:S01]  /*9000*/  UMOV UR25, 0x8108010 ;  /* 0x0810801000197882 */ /* 0x000fe20000000000 */
[----:B------:R-:W-:Y:S01]  /*9010*/  UMOV UR11, URZ ;  /* 0x000000ff000b7c82 */ /* 0x000fe20008000000 */
[----:B------:R-:W-:Y:S01]  /*9020*/  UMOV UR34, 0x0 ;  /* 0x0000000000227882 */ /* 0x000fe20000000000 */
[----:B------:R-:W-:Y:S01]  /*9030*/  UMOV UR35, 0x8108010 ;  /* 0x0810801000237882 */ /* 0x000fe20000000000 */
[----:B------:R0:W-:Y:S01]  /*9040*/  UTCQMMA gdesc[UR20], gdesc[UR22], tmem[UR12], tmem[UR24], idesc[UR25], UPT ;  /* 0x00ff1816140075ea */ /* 0x0001e2000b80030c */
[----:B------:R-:W-:Y:S01]  /*9050*/  UMOV UR9, UR10 ;  /* 0x0000000a00097c82 */ /* 0x000fe20008000000 */
[----:B------:R0:W-:Y:S01]  /*9060*/  UTCQMMA gdesc[UR16], gdesc[UR18], tmem[UR12], tmem[UR34], idesc[UR35], UPT ;  /* 0x00ff2212100075ea */ /* 0x0001e2000b80030c */
[----:B------:R0:W-:Y:S01]  /*9070*/  UTCBAR [UR9], URZ ;  /* 0x000000ff090073e9 */ /* 0x0001e200080000ff */
[----:B------:R-:W-:-:S02]  /*9080*/  NOP ;  /* 0x0000000000007918 */ /* 0x000fc40000000000 */
.L_x_9:
[----:B------:R-:W-:Y:S01]  /*9090*/  UIADD3 UR28, UPT, UPT, UR28, 0x1, URZ ;  /* 0x000000011c1c7890 */ /* 0x000fe2000fffe0ff */
[----:B------:R-:W-:Y:S01]  /*90a0*/  IADD3 R146, P2, PT, R146, UR29, RZ ;  /* 0x0000001d92927c10 */ /* 0x000fe2000ff5e0ff */
[----:B------:R-:W-:Y:S01]  /*90b0*/  UIADD3 UR32, UPT, UPT, UR32, -0x1, URZ ;  /* 0xffffffff20207890 */ /* 0x000fe2000fffe0ff */
[----:B------:R-:W-:Y:S01]  /*90c0*/  VIADD R16, R16, 0xffffffc0 ;  /* 0xffffffc010107836 */ /* 0x000fe20000000000 */
[----:B------:R-:W-:Y:S01]  /*90d0*/  UISETP.GT.AND UP1, UPT, UR28, 0x1, UPT ;  /* 0x000000011c00788c */ /* 0x000fe2000bf24270 */
[----:B------:R-:W-:Y:S01]  /*90e0*/  IMAD.U32 R120, RZ, RZ, UR8 ;  /* 0x00000008ff787e24 */ /* 0x000fe2000f8e00ff */
[----:B------:R-:W-:Y:S02]  /*90f0*/  USHF.R.S32.HI UR11, URZ, 0x1f, UR29 ;  /* 0x0000001fff0b7899 */ /* 0x000fe4000801141d */
[----:B0-----:R-:W-:Y:S02]  /*9100*/  USEL UR9, URZ, 0x1, !UP1 ;  /* 0x00000001ff097887 */ /* 0x001fe4000c800000 */
[----:B------:R-:W-:-:S02]  /*9110*/  USEL UR28, UR28, URZ, !UP1 ;  /* 0x000000ff1c1c7287 */ /* 0x000fc4000c800000 */
[----:B------:R-:W-:Y:S01]  /*9120*/  UISETP.NE.U32.AND UP1, UPT, UR32, URZ, UPT ;  /* 0x000000ff2000728c */ /* 0x000fe2000bf25070 */
[----:B------:R-:W-:Y:S01]  /*9130*/  IADD3.X R147, PT, PT, R147, UR11, RZ, P2, !PT ;  /* 0x0000000b93937c10 */ /* 0x000fe200097fe4ff */
[----:B------:R-:W-:-:S07]  /*9140*/  ULOP3.LUT UR9, UR8, UR9, URZ, 0x3c, !UPT ;  /* 0x0000000908097292 */ /* 0x000fce000f8e3cff */
[----:B------:R-:W-:Y:S05]  /*9150*/  BRA.U UP1, `(.L_x_10) ;  /* 0xffffffd501d47547 */ /* 0x000fea000b83ffff */
.L_x_7:
[----:B------:R-:W-:Y:S01]  /*9160*/  ISETP.GE.AND P0, PT, R123, 0x40, PT ;  /* 0x000000407b00780c */ /* 0x000fe20003f06270 */
[----:B--2---:R-:W-:Y:S01]  /*9170*/  IMAD.SHL.U32 R3, R2, 0x40, RZ ;  /* 0x0000004002037824 */ /* 0x004fe200078e00ff */
[----:B------:R-:W0:Y:S01]  /*9180*/  LDCU UR4, c[0x0][0x3b4] ;  /* 0x00007680ff0477ac */ /* 0x000e220008000800 */
[----:B------:R-:W1:Y:S03]  /*9190*/  LDCU UR5, c[0x0][0x3b8] ;  /* 0x00007700ff0577ac */ /* 0x000e660008000800 */
[----:B------:R-:W-:Y:S01]  /*91a0*/  LOP3.LUT R3, R4, 0x40, R3, 0xf8, !PT ;  /* 0x0000004004037812 */ /* 0x000fe200078ef803 */
[----:B------:R-:W2:Y:S06]  /*91b0*/  LDCU.128 UR16, c[0x0][0x390] ;  /* 0x00007200ff1077ac */ /* 0x000eac0008000c00 */
[----:B------:R-:W-:Y:S05]  /*91c0*/  @!P0 BRA `(.L_x_11) ;  /* 0x0000000000108947 */ /* 0x000fea0003800000 */
[----:B------:R-:W-:-:S06]  /*91d0*/  USHF.L.U32 UR8, UR8, 0x1f, URZ ;  /* 0x0000001f08087899 */ /* 0x000fcc00080006ff */
[----:B------:R-:W-:-:S04]  /*91e0*/  IMAD.U32 R2, RZ, RZ, UR8 ;  /* 0x00000008ff027e24 */ /* 0x000fc8000f8e00ff */
[----:B------:R-:W3:Y:S02]  /*91f0*/  SYNCS.PHASECHK.TRANS64.TRYWAIT P0, [UR10], R2 ;  /* 0x00000002ff0075a7 */ /* 0x000ee4000800110a */
[----:B---3--:R-:W-:Y:S05]  /*9200*/  @!P0 BRA `(.L_x_12) ;  /* 0x0000002000c08947 */ /* 0x008fea0003800000 */
.L_x_11:
[----:B------:R-:W-:Y:S01]  /*9210*/  BAR.SYNC.DEFER_BLOCKING 0x0 ;  /* 0x0000000000007b1d */ /* 0x000fe20000010000 */
[C---:B-1----:R-:W-:Y:S01]  /*9220*/  IMAD R69, R3.reuse, UR5, RZ ;  /* 0x0000000503457c24 */ /* 0x042fe2000f8e02ff */
[C---:B--2---:R-:W-:Y:S01]  /*9230*/  ISETP.GE.AND P0, PT, R0.reuse, UR18, PT ;  /* 0x0000001200007c0c */ /* 0x044fe2000bf06270 */
[----:B0-----:R-:W-:Y:S01]  /*9240*/  IMAD R0, R0, UR4, RZ ;  /* 0x0000000400007c24 */ /* 0x001fe2000f8e02ff */
[----:B------:R-:W-:Y:S01]  /*9250*/  LOP3.LUT R2, R3, 0x1, RZ, 0xfc, !PT ;  /* 0x0000000103027812 */ /* 0x000fe200078efcff */
[----:B------:R-:W-:Y:S01]  /*9260*/  VIADD R71, R69, UR5 ;  /* 0x0000000545477c36 */ /* 0x000fe20008000000 */
[----:B------:R-:W-:Y:S02]  /*9270*/  LOP3.LUT R70, R3, 0x3, RZ, 0xfc, !PT ;  /* 0x0000000303467812 */ /* 0x000fe400078efcff */
[----:B------:R-:W-:Y:S01]  /*9280*/  ISETP.LT.AND P5, PT, R2, UR19, !P0 ;  /* 0x0000001302007c0c */ /* 0x000fe2000c7a1270 */
[----:B------:R-:W-:Y:S01]  /*9290*/  VIADD R73, R71, UR5 ;  /* 0x0000000547497c36 */ /* 0x000fe20008000000 */
[----:B------:R-:W-:-:S02]  /*92a0*/  IADD3 R2, P2, PT, R0, UR16, RZ ;  /* 0x0000001000027c10 */ /* 0x000fc4000ff5e0ff */
[----:B------:R-:W-:Y:S01]  /*92b0*/  ISETP.LT.AND P3, PT, R70, UR19, !P0 ;  /* 0x0000001346007c0c */ /* 0x000fe2000c761270 */
[----:B------:R-:W-:Y:S01]  /*92c0*/  VIADD R75, R73, UR5 ;  /* 0x00000005494b7c36 */ /* 0x000fe20008000000 */
[----:B------:R-:W-:Y:S02]  /*92d0*/  LEA.HI.X.SX32 R0, R0, UR17, 0x1, P2 ;  /* 0x0000001100007c11 */ /* 0x000fe400090f0eff */
[----:B------:R-:W-:Y:S01]  /*92e0*/  IADD3 R68, P2, PT, R69, R2, RZ ;  /* 0x0000000245447210 */ /* 0x000fe20007f5e0ff */
[----:B------:R-:W-:Y:S01]  /*92f0*/  VIADD R77, R75, UR5 ;  /* 0x000000054b4d7c36 */ /* 0x000fe20008000000 */
[----:B------:R-:W-:Y:S02]  /*9300*/  LOP3.LUT R72, R3, 0x2, RZ, 0xfc, !PT ;  /* 0x0000000203487812 */ /* 0x000fe400078efcff */
[----:B------:R-:W-:Y:S01]  /*9310*/  LEA.HI.X.SX32 R69, R69, R0, 0x1, P2 ;  /* 0x0000000045457211 */ /* 0x000fe200010f0eff */
[----:B------:R-:W-:Y:S01]  /*9320*/  VIADD R79, R77, UR5 ;  /* 0x000000054d4f7c36 */ /* 0x000fe20008000000 */
[----:B------:R-:W-:Y:S01]  /*9330*/  IADD3 R70, P2, PT, R71, R2, RZ ;  /* 0x0000000247467210 */ /* 0x000fe20007f5e0ff */
[----:B------:R-:W0:Y:S02]  /*9340*/  @!P1 SYNCS.CCTL.IV [UR13+0x6000] ;  /* 0x00600000ff0099b1 */ /* 0x000e24000800000d */
[----:B0-----:R-:W-:Y:S01]  /*9350*/  BAR.SYNC.DEFER_BLOCKING 0x0 ;  /* 0x0000000000007b1d */ /* 0x001fe20000010000 */
[----:B------:R-:W-:Y:S01]  /*9360*/  VIADD R81, R79, UR5 ;  /* 0x000000054f517c36 */ /* 0x000fe20008000000 */
[----:B------:R-:W-:-:S02]  /*9370*/  ISETP.LT.AND P4, PT, R72, UR19, !P0 ;  /* 0x0000001348007c0c */ /* 0x000fc4000c781270 */
[----:B------:R-:W-:Y:S01]  /*9380*/  LEA.HI.X.SX32 R71, R71, R0, 0x1, P2 ;  /* 0x0000000047477211 */ /* 0x000fe200010f0eff */
[----:B------:R-:W-:Y:S01]  /*9390*/  VIADD R83, R81, UR5 ;  /* 0x0000000551537c36 */ /* 0x000fe20008000000 */
[----:B------:R-:W-:Y:S01]  /*93a0*/  IADD3 R72, P6, PT, R73, R2, RZ ;  /* 0x0000000249487210 */ /* 0x000fe20007fde0ff */
[----:B------:R-:W0:Y:S02]  /*93b0*/  LDTM.x64 R4, tmem[UR14] ;  /* 0x0000000e000479ee */ /* 0x000e240008340000 */
[----:B------:R-:W-:Y:S01]  /*93c0*/  VIADD R85, R83, UR5 ;  /* 0x0000000553557c36 */ /* 0x000fe20008000000 */
[----:B------:R-:W-:Y:S02]  /*93d0*/  LEA.HI.X.SX32 R73, R73, R0, 0x1, P6 ;  /* 0x0000000049497211 */ /* 0x000fe400030f0eff */
[----:B------:R-:W-:Y:S01]  /*93e0*/  IADD3 R76, P6, PT, R79, R2, RZ ;  /* 0x000000024f4c7210 */ /* 0x000fe20007fde0ff */
[----:B------:R-:W-:Y:S01]  /*93f0*/  VIADD R87, R85, UR5 ;  /* 0x0000000555577c36 */ /* 0x000fe20008000000 */
[----:B------:R-:W-:-:S02]  /*9400*/  LOP3.LUT R92, R3, 0x5, RZ, 0xfc, !PT ;  /* 0x00000005035c7812 */ /* 0x000fc400078efcff */
[----:B------:R-:W-:Y:S01]  /*9410*/  LOP3.LUT R94, R3, 0x4, RZ, 0xfc, !PT ;  /* 0x00000004035e7812 */ /* 0x000fe200078efcff */
[----:B------:R-:W-:-:S04]  /*9420*/  VIADD R89, R87, UR5 ;  /* 0x0000000557597c36 */ /* 0x000fc80008000000 */
[----:B------:R-:W-:Y:S01]  /*9430*/  VIADD R91, R89, UR5 ;  /* 0x00000005595b7c36 */ /* 0x000fe20008000000 */
[----:B------:R-:W1:Y:S01]  /*9440*/  @!P1 SYNCS.CCTL.IV [UR13+0x6008] ;  /* 0x00600800ff0099b1 */ /* 0x000e62000800000d */
[----:B------:R-:W-:Y:S02]  /*9450*/  IADD3 R74, P1, PT, R77, R2, RZ ;  /* 0x000000024d4a7210 */ /* 0x000fe40007f3e0ff */
[----:B------:R-:W-:Y:S01]  /*9460*/  VIADD R93, R91, UR5 ;  /* 0x000000055b5d7c36 */ /* 0x000fe20008000000 */
[----:B------:R-:W-:Y:S01]  /*9470*/  NOP ;  /* 0x0000000000007918 */ /* 0x000fe20000000000 */
[----:B0-----:R-:W-:Y:S02]  /*9480*/  F2FP.SATFINITE.E4M3.F32.PACK_AB_MERGE_C R95, R5, R4, RZ ;  /* 0x00000004055f723e */ /* 0x001fe400048070ff */
[----:B------:R-:W-:Y:S02]  /*9490*/  IADD3 R4, P2, PT, R75, R2, RZ ;  /* 0x000000024b047210 */ /* 0x000fe40007f5e0ff */
[----:B------:R-:W-:-:S02]  /*94a0*/  PRMT R97, R95, 0x9910, RZ ;  /* 0x000099105f617816 */ /* 0x000fc400000000ff */
[-C--:B------:R-:W-:Y:S02]  /*94b0*/  LEA.HI.X.SX32 R5, R75, R0.reuse, 0x1, P2 ;  /* 0x000000004b057211 */ /* 0x080fe400010f0eff */
[----:B------:R-:W-:Y:S02]  /*94c0*/  LEA.HI.X.SX32 R75, R77, R0, 0x1, P1 ;  /* 0x000000004d4b7211 */ /* 0x000fe400008f0eff */
[----:B------:R-:W-:Y:S02]  /*94d0*/  IADD3 R78, P1, PT, R81, R2, RZ ;  /* 0x00000002514e7210 */ /* 0x000fe40007f3e0ff */
[----:B------:R-:W-:Y:S02]  /*94e0*/  LEA.HI.X.SX32 R77, R79, R0, 0x1, P6 ;  /* 0x000000004f4d7211 */ /* 0x000fe400030f0eff */
[----:B------:R-:W-:Y:S02]  /*94f0*/  IADD3 R80, P2, PT, R83, R2, RZ ;  /* 0x0000000253507210 */ /* 0x000fe40007f5e0ff */
[----:B------:R-:W-:-:S02]  /*9500*/  LEA.HI.X.SX32 R79, R81, R0, 0x1, P1 ;  /* 0x00000000514f7211 */ /* 0x000fc400008f0eff */
[----:B------:R-:W-:Y:S02]  /*9510*/  IADD3 R82, P1, PT, R85, R2, RZ ;  /* 0x0000000255527210 */ /* 0x000fe40007f3e0ff */
[----:B------:R-:W-:Y:S02]  /*9520*/  ISETP.LT.AND P6, PT, R3, UR19, !P0 ;  /* 0x0000001303007c0c */ /* 0x000fe4000c7c1270 */
[----:B------:R-:W-:Y:S02]  /*9530*/  LEA.HI.X.SX32 R81, R83, R0, 0x1, P2 ;  /* 0x0000000053517211 */ /* 0x000fe400010f0eff */
[----:B------:R-:W-:Y:S02]  /*9540*/  IADD3 R84, P2, PT, R87, R2, RZ ;  /* 0x0000000257547210 */ /* 0x000fe40007f5e0ff */
[----:B------:R-:W-:Y:S02]  /*9550*/  LEA.HI.X.SX32 R83, R85, R0, 0x1, P1 ;  /* 0x0000000055537211 */ /* 0x000fe400008f0eff */
[----:B------:R-:W-:-:S02]  /*9560*/  IADD3 R86, P1, PT, R89, R2, RZ ;  /* 0x0000000259567210 */ /* 0x000fc40007f3e0ff */
[----:B------:R-:W-:Y:S02]  /*9570*/  LEA.HI.X.SX32 R85, R87, R0, 0x1, P2 ;  /* 0x0000000057557211 */ /* 0x000fe400010f0eff */
[----:B------:R-:W-:Y:S01]  /*9580*/  IADD3 R88, P2, PT, R91, R2, RZ ;  /* 0x000000025b587210 */ /* 0x000fe20007f5e0ff */
[----:B------:R0:W-:Y:S01]  /*9590*/  @P6 STG.E.U8 desc[UR26][R68.64], R95 ;  /* 0x0000005f44006986 */ /* 0x0001e2000c10111a */
[----:B------:R-:W-:Y:S02]  /*95a0*/  LEA.HI.X.SX32 R87, R89, R0, 0x1, P1 ;  /* 0x0000000059577211 */ /* 0x000fe400008f0eff */
[----:B------:R-:W-:Y:S02]  /*95b0*/  IADD3 R90, P1, PT, R93, R2, RZ ;  /* 0x000000025d5a7210 */ /* 0x000fe40007f3e0ff */
[----:B------:R-:W-:Y:S02]  /*95c0*/  F2FP.SATFINITE.E4M3.F32.PACK_AB_MERGE_C R7, R7, R6, RZ ;  /* 0x000000060707723e */ /* 0x000fe400048070ff */
[----:B------:R-:W-:-:S02]  /*95d0*/  LOP3.LUT R6, R3, 0x6, RZ, 0xfc, !PT ;  /* 0x0000000603067812 */ /* 0x000fc400078efcff */
[-C--:B------:R-:W-:Y:S02]  /*95e0*/  LEA.HI.X.SX32 R89, R91, R0.reuse, 0x1, P2 ;  /* 0x000000005b597211 */ /* 0x080fe400010f0eff */
[C---:B------:R-:W-:Y:S01]  /*95f0*/  LEA.HI.X.SX32 R91, R93.reuse, R0, 0x1, P1 ;  /* 0x000000005d5b7211 */ /* 0x040fe200008f0eff */
[----:B------:R-:W-:Y:S01]  /*9600*/  VIADD R93, R93, UR5 ;  /* 0x000000055d5d7c36 */ /* 0x000fe20008000000 */
[----:B------:R-:W-:Y:S02]  /*9610*/  SHF.R.S32.HI R97, RZ, 0x8, R97 ;  /* 0x00000008ff617819 */ /* 0x000fe40000011461 */
[----:B------:R-:W-:Y:S02]  /*9620*/  ISETP.LT.AND P1, PT, R92, UR19, !P0 ;  /* 0x000000135c007c0c */ /* 0x000fe4000c721270 */
[----:B------:R-:W-:Y:S01]  /*9630*/  ISETP.LT.AND P6, PT, R6, UR19, !P0 ;  /* 0x0000001306007c0c */ /* 0x000fe2000c7c1270 */
[----:B------:R-:W-:Y:S01]  /*9640*/  @P5 STG.E.U8 desc[UR26][R70.64], R97 ;  /* 0x0000006146005986 */ /* 0x000fe2000c10111a */
[----:B------:R-:W-:-:S02]  /*9650*/  LOP3.LUT R6, R3, 0x7, RZ, 0xfc, !PT ;  /* 0x0000000703067812 */ /* 0x000fc400078efcff */
[----:B------:R-:W-:Y:S01]  /*9660*/  PRMT R92, R7, 0x9910, RZ ;  /* 0x00009910075c7816 */ /* 0x000fe200000000ff */
[----:B------:R2:W-:Y:S01]  /*9670*/  @P4 STG.E.U8 desc[UR26][R72.64], R7 ;  /* 0x0000000748004986 */ /* 0x0005e2000c10111a */
[----:B------:R-:W-:Y:S02]  /*9680*/  ISETP.LT.AND P5, PT, R6, UR19, !P0 ;  /* 0x0000001306007c0c */ /* 0x000fe4000c7a1270 */
[----:B------:R-:W-:Y:S01]  /*9690*/  F2FP.SATFINITE.E4M3.F32.PACK_AB_MERGE_C R9, R9, R8, RZ ;  /* 0x000000080909723e */ /* 0x000fe200048070ff */
[----:B------:R-:W-:Y:S01]  /*96a0*/  IMAD.MOV.U32 R6, RZ, RZ, R92 ;  /* 0x000000ffff067224 */ /* 0x000fe200078e005c */
[----:B------:R-:W-:Y:S02]  /*96b0*/  LOP3.LUT R8, R3, 0x8, RZ, 0xfc, !PT ;  /* 0x0000000803087812 */ /* 0x000fe400078efcff */
[----:B------:R-:W-:Y:S02]  /*96c0*/  ISETP.LT.AND P2, PT, R94, UR19, !P0 ;  /* 0x000000135e007c0c */ /* 0x000fe4000c741270 */
[----:B0-----:R-:W-:-:S02]  /*96d0*/  SHF.R.S32.HI R69, RZ, 0x8, R6 ;  /* 0x00000008ff457819 */ /* 0x001fc40000011406 */
[----:B------:R-:W-:Y:S02]  /*96e0*/  ISETP.LT.AND P4, PT, R8, UR19, !P0 ;  /* 0x0000001308007c0c */ /* 0x000fe4000c781270 */
[----:B------:R-:W-:Y:S01]  /*96f0*/  LOP3.LUT R6, R3, 0x9, RZ, 0xfc, !PT ;  /* 0x0000000903067812 */ /* 0x000fe200078efcff */
[----:B------:R0:W-:Y:S01]  /*9700*/  @P3 STG.E.U8 desc[UR26][R4.64], R69 ;  /* 0x0000004504003986 */ /* 0x0001e2000c10111a */
[----:B------:R-:W-:Y:S02]  /*9710*/  PRMT R8, R9, 0x9910, RZ ;  /* 0x0000991009087816 */ /* 0x000fe400000000ff */
[----:B------:R-:W-:Y:S02]  /*9720*/  ISETP.LT.AND P3, PT, R6, UR19, !P0 ;  /* 0x0000001306007c0c */ /* 0x000fe4000c761270 */
[----:B------:R-:W-:Y:S01]  /*9730*/  F2FP.SATFINITE.E4M3.F32.PACK_AB_MERGE_C R11, R11, R10, RZ ;  /* 0x0000000a0b0b723e */ /* 0x000fe200048070ff */
[----:B------:R-:W-:Y:S01]  /*9740*/  IMAD.MOV.U32 R6, RZ, RZ, R8 ;  /* 0x000000ffff067224 */ /* 0x000fe200078e0008 */
[----:B------:R-:W-:Y:S01]  /*9750*/  LOP3.LUT R8, R3, 0xa, RZ, 0xfc, !PT ;  /* 0x0000000a03087812 */ /* 0x000fe200078efcff */
[----:B------:R-:W-:Y:S01]  /*9760*/  @P2 STG.E.U8 desc[UR26][R74.64], R9 ;  /* 0x000000094a002986 */ /* 0x000fe2000c10111a */
[----:B------:R-:W-:-:S02]  /*9770*/  F2FP.SATFINITE.E4M3.F32.PACK_AB_MERGE_C R13, R13, R12, RZ ;  /* 0x0000000c0d0d723e */ /* 0x000fc400048070ff */
[----:B------:R-:W-:Y:S02]  /*9780*/  ISETP.LT.AND P2, PT, R8, UR19, !P0 ;  /* 0x0000001308007c0c */ /* 0x000fe4000c741270 */
[----:B------:R-:W-:Y:S02]  /*9790*/  PRMT R8, R11, 0x9910, RZ ;  /* 0x000099100b087816 */ /* 0x000fe400000000ff */
[----:B--2---:R-:W-:Y:S02]  /*97a0*/  SHF.R.S32.HI R7, RZ, 0x8, R6 ;  /* 0x00000008ff077819 */ /* 0x004fe40000011406 */
[C---:B------:R-:W-:Y:S01]  /*97b0*/  LOP3.LUT R6, R3.reuse, 0xb, RZ, 0xfc, !PT ;  /* 0x0000000b03067812 */ /* 0x040fe200078efcff */
[----:B0-----:R-:W-:Y:S01]  /*97c0*/  IMAD.MOV.U32 R5, RZ, RZ, R8 ;  /* 0x000000ffff057224 */ /* 0x001fe200078e0008 */
[----:B------:R-:W-:Y:S01]  /*97d0*/  LOP3.LUT R4, R3, 0xc, RZ, 0xfc, !PT ;  /* 0x0000000c03047812 */ /* 0x000fe200078efcff */
[----:B------:R0:W-:Y:S01]  /*97e0*/  @P1 STG.E.U8 desc[UR26][R76.64], R7 ;  /* 0x000000074c001986 */ /* 0x0001e2000c10111a */
[----:B------:R-:W-:-:S02]  /*97f0*/  ISETP.LT.AND P1, PT, R6, UR19, !P0 ;  /* 0x0000001306007c0c */ /* 0x000fc4000c721270 */
[----:B------:R-:W-:Y:S01]  /*9800*/  SHF.R.S32.HI R5, RZ, 0x8, R5 ;  /* 0x00000008ff057819 */ /* 0x000fe20000011405 */
[----:B------:R-:W-:Y:S01]  /*9810*/  @P6 STG.E.U8 desc[UR26][R78.64], R11 ;  /* 0x0000000b4e006986 */ /* 0x000fe2000c10111a */
[----:B------:R-:W-:Y:S02]  /*9820*/  PRMT R6, R13, 0x9910, RZ ;  /* 0x000099100d067816 */ /* 0x000fe400000000ff */
[----:B------:R-:W-:Y:S01]  /*9830*/  ISETP.LT.AND P6, PT, R4, UR19, !P0 ;  /* 0x0000001304007c0c */ /* 0x000fe2000c7c1270 */
[----:B------:R-:W-:Y:S01]  /*9840*/  @P5 STG.E.U8 desc[UR26][R80.64], R5 ;  /* 0x0000000550005986 */ /* 0x000fe2000c10111a */
[----:B------:R-:W-:Y:S02]  /*9850*/  LOP3.LUT R4, R3, 0xd, RZ, 0xfc, !PT ;  /* 0x0000000d03047812 */ /* 0x000fe400078efcff */
[----:B------:R-:W-:Y:S01]  /*9860*/  F2FP.SATFINITE.E4M3.F32.PACK_AB_MERGE_C R15, R15, R14, RZ ;  /* 0x0000000e0f0f723e */ /* 0x000fe200048070ff */
[----:B0-----:R-:W-:Y:S01]  /*9870*/  IMAD.MOV.U32 R7, RZ, RZ, R6 ;  /* 0x000000ffff077224 */ /* 0x001fe200078e0006 */
[----:B------:R-:W-:Y:S01]  /*9880*/  ISETP.LT.AND P5, PT, R4, UR19, !P0 ;  /* 0x0000001304007c0c */ /* 0x000fe2000c7a1270 */
[----:B------:R0:W-:Y:S01]  /*9890*/  @P4 STG.E.U8 desc[UR26][R82.64], R13 ;  /* 0x0000000d52004986 */ /* 0x0001e2000c10111a */
[----:B------:R-:W-:-:S02]  /*98a0*/  LOP3.LUT R4, R3, 0xe, RZ, 0xfc, !PT ;  /* 0x0000000e03047812 */ /* 0x000fc400078efcff */
[----:B------:R-:W-:Y:S02]  /*98b0*/  SHF.R.S32.HI R7, RZ, 0x8, R7 ;  /* 0x00000008ff077819 */ /* 0x000fe40000011407 */
[----:B------:R-:W-:Y:S02]  /*98c0*/  ISETP.LT.AND P4, PT, R4, UR19, !P0 ;  /* 0x0000001304007c0c */ /* 0x000fe4000c781270 */
[----:B------:R-:W-:Y:S01]  /*98d0*/  LOP3.LUT R4, R3, 0xf, RZ, 0xfc, !PT ;  /* 0x0000000f03047812 */ /* 0x000fe200078efcff */
[----:B------:R2:W-:Y:S01]  /*98e0*/  @P3 STG.E.U8 desc[UR26][R84.64], R7 ;  /* 0x0000000754003986 */ /* 0x0005e2000c10111a */
[----:B------:R-:W-:Y:S02]  /*98f0*/  PRMT R9, R15, 0x9910, RZ ;  /* 0x000099100f097816 */ /* 0x000fe400000000ff */
[----:B------:R-:W-:Y:S01]  /*9900*/  ISETP.LT.AND P3, PT, R4, UR19, !P0 ;  /* 0x0000001304007c0c */ /* 0x000fe2000c761270 */
[----:B------:R3:W-:Y:S01]  /*9910*/  @P2 STG.E.U8 desc[UR26][R86.64], R15 ;  /* 0x0000000f56002986 */ /* 0x0007e2000c10111a */
[----:B------:R-:W-:-:S02]  /*9920*/  SHF.R.S32.HI R9, RZ, 0x8, R9 ;  /* 0x00000008ff097819 */ /* 0x000fc40000011409 */
[----:B------:R-:W-:Y:S02]  /*9930*/  LOP3.LUT R4, R3, 0x10, RZ, 0xfc, !PT ;  /* 0x0000001003047812 */ /* 0x000fe400078efcff */
[----:B------:R-:W-:Y:S01]  /*9940*/  F2FP.SATFINITE.E4M3.F32.PACK_AB_MERGE_C R17, R17, R16, RZ ;  /* 0x000000101111723e */ /* 0x000fe200048070ff */
[----:B------:R4:W-:Y:S01]  /*9950*/  @P1 STG.E.U8 desc[UR26][R88.64], R9 ;  /* 0x0000000958001986 */ /* 0x0009e2000c10111a */
[----:B------:R-:W-:Y:S02]  /*9960*/  ISETP.LT.AND P2, PT, R4, UR19, !P0 ;  /* 0x0000001304007c0c */ /* 0x000fe4000c741270 */
[----:B0-----:R-:W-:Y:S01]  /*9970*/  PRMT R13, R17, 0x9910, RZ ;  /* 0x00009910110d7816 */ /* 0x001fe200000000ff */
[----:B------:R-:W-:Y:S01]  /*9980*/  @P6 STG.E.U8 desc[UR26][R90.64], R17 ;  /* 0x000000115a006986 */ /* 0x000fe2000c10111a */
[----:B------:R-:W-:Y:S02]  /*9990*/  IADD3 R4, P1, PT, R93, R2, RZ ;  /* 0x000000025d047210 */ /* 0x000fe40007f3e0ff */
[----:B------:R-:W-:-:S02]  /*99a0*/  SHF.R.S32.HI R13, RZ, 0x8, R13 ;  /* 0x00000008ff0d7819 */ /* 0x000fc4000001140d */
[C---:B------:R-:W-:Y:S01]  /*99b0*/  LEA.HI.X.SX32 R5, R93.reuse, R0, 0x1, P1 ;  /* 0x000000005d057211 */ /* 0x040fe200008f0eff */
[----:B------:R-:W-:Y:S01]  /*99c0*/  VIADD R93, R93, UR5 ;  /* 0x000000055d5d7c36 */ /* 0x000fe20008000000 */
[C---:B------:R-:W-:Y:S02]  /*99d0*/  LOP3.LUT R6, R3.reuse, 0x11, RZ, 0xfc, !PT ;  /* 0x0000001103067812 */ /* 0x040fe400078efcff */
[----:B------:R-:W-:Y:S01]  /*99e0*/  LOP3.LUT R8, R3, 0x12, RZ, 0xfc, !PT ;  /* 0x0000001203087812 */ /* 0x000fe200078efcff */
[----:B------:R0:W-:Y:S01]  /*99f0*/  @P5 STG.E.U8 desc[UR26][R4.64], R13 ;  /* 0x0000000d04005986 */ /* 0x0001e2000c10111a */
[----:B------:R-:W-:Y:S01]  /*9a00*/  ISETP.LT.AND P1, PT, R6, UR19, !P0 ;  /* 0x0000001306007c0c */ /* 0x000fe2000c721270 */
[C---:B------:R-:W-:Y:S01]  /*9a10*/  VIADD R11, R93.reuse, UR5 ;  /* 0x000000055d0b7c36 */ /* 0x040fe20008000000 */
[----:B------:R-:W-:Y:S02]  /*9a20*/  IADD3 R6, P5, PT, R93, R2, RZ ;  /* 0x000000025d067210 */ /* 0x000fe40007fbe0ff */
[----:B------:R-:W-:-:S02]  /*9a30*/  F2FP.SATFINITE.E4M3.F32.PACK_AB_MERGE_C R19, R19, R18, RZ ;  /* 0x000000121313723e */ /* 0x000fc400048070ff */
[----:B--2---:R-:W-:Y:S02]  /*9a40*/  LEA.HI.X.SX32 R7, R93, R0, 0x1, P5 ;  /* 0x000000005d077211 */ /* 0x004fe400028f0eff */
[----:B------:R-:W-:Y:S02]  /*9a50*/  ISETP.LT.AND P5, PT, R8, UR19, !P0 ;  /* 0x0000001308007c0c */ /* 0x000fe4000c7a1270 */
[----:B---3--:R-:W-:Y:S01]  /*9a60*/  PRMT R15, R19, 0x9910, RZ ;  /* 0x00009910130f7816 */ /* 0x008fe200000000ff */
[----:B------:R2:W-:Y:S01]  /*9a70*/  @P4 STG.E.U8 desc[UR26][R6.64], R19 ;  /* 0x0000001306004986 */ /* 0x0005e2000c10111a */
[C---:B------:R-:W-:Y:S02]  /*9a80*/  IADD3 R8, P6, PT, R11.reuse, R2, RZ ;  /* 0x000000020b087210 */ /* 0x040fe40007fde0ff */
[----:B------:R-:W-:Y:S02]  /*9a90*/  SHF.R.S32.HI R15, RZ, 0x8, R15 ;  /* 0x00000008ff0f7819 */ /* 0x000fe4000001140f */
[C---:B----4-:R-:W-:Y:S01]  /*9aa0*/  LEA.HI.X.SX32 R9, R11.reuse, R0, 0x1, P6 ;  /* 0x000000000b097211 */ /* 0x050fe200030f0eff */
[----:B------:R-:W-:Y:S01]  /*9ab0*/  VIADD R11, R11, UR5 ;  /* 0x000000050b0b7c36 */ /* 0x000fe20008000000 */
[----:B------:R-:W-:-:S02]  /*9ac0*/  LOP3.LUT R10, R3, 0x13, RZ, 0xfc, !PT ;  /* 0x00000013030a7812 */ /* 0x000fc400078efcff */
[----:B------:R-:W-:Y:S01]  /*9ad0*/  F2FP.SATFINITE.E4M3.F32.PACK_AB_MERGE_C R21, R21, R20, RZ ;  /* 0x000000141515723e */ /* 0x000fe200048070ff */
[----:B------:R3:W-:Y:S01]  /*9ae0*/  @P3 STG.E.U8 desc[UR26][R8.64], R15 ;  /* 0x0000000f08003986 */ /* 0x0007e2000c10111a */
[----:B------:R-:W-:Y:S01]  /*9af0*/  ISETP.LT.AND P4, PT, R10, UR19, !P0 ;  /* 0x000000130a007c0c */ /* 0x000fe2000c781270 */
[C---:B0-----:R-:W-:Y:S01]  /*9b00*/  VIADD R13, R11.reuse, UR5 ;  /* 0x000000050b0d7c36 */ /* 0x041fe20008000000 */
[----:B------:R-:W-:Y:S02]  /*9b10*/  IADD3 R4, P3, PT, R11, R2, RZ ;  /* 0x000000020b047210 */ /* 0x000fe40007f7e0ff */
[----:B------:R-:W-:Y:S02]  /*9b20*/  LOP3.LUT R10, R3, 0x14, RZ, 0xfc, !PT ;  /* 0x00000014030a7812 */ /* 0x000fe400078efcff */
[----:B------:R-:W-:Y:S02]  /*9b30*/  PRMT R12, R21, 0x9910, RZ ;  /* 0x00009910150c7816 */ /* 0x000fe400000000ff */
[----:B------:R-:W-:-:S02]  /*9b40*/  LEA.HI.X.SX32 R5, R11, R0, 0x1, P3 ;  /* 0x000000000b057211 */ /* 0x000fc400018f0eff */
[----:B------:R-:W-:Y:S01]  /*9b50*/  ISETP.LT.AND P3, PT, R10, UR19, !P0 ;  /* 0x000000130a007c0c */ /* 0x000fe2000c761270 */
[----:B------:R-:W-:Y:S01]  /*9b60*/  IMAD.MOV.U32 R10, RZ, RZ, R12 ;  /* 0x000000ffff0a7224 */ /* 0x000fe200078e000c */
[----:B--2---:R-:W-:Y:S01]  /*9b70*/  IADD3 R6, P6, PT, R13, R2, RZ ;  /* 0x000000020d067210 */ /* 0x004fe20007fde0ff */
[----:B------:R0:W-:Y:S01]  /*9b80*/  @P2 STG.E.U8 desc[UR26][R4.64], R21 ;  /* 0x0000001504002986 */ /* 0x0001e2000c10111a */
[----:B------:R-:W-:Y:S02]  /*9b90*/  LOP3.LUT R11, R3, 0x15, RZ, 0xfc, !PT ;  /* 0x00000015030b7812 */ /* 0x000fe400078efcff */
[C---:B------:R-:W-:Y:S01]  /*9ba0*/  LEA.HI.X.SX32 R7, R13.reuse, R0, 0x1, P6 ;  /* 0x000000000d077211 */ /* 0x040fe200030f0eff */
[----:B------:R-:W-:Y:S01]  /*9bb0*/  VIADD R13, R13, UR5 ;  /* 0x000000050d0d7c36 */ /* 0x000fe20008000000 */
[----:B---3--:R-:W-:Y:S02]  /*9bc0*/  SHF.R.S32.HI R15, RZ, 0x8, R10 ;  /* 0x00000008ff0f7819 */ /* 0x008fe4000001140a */
[----:B------:R-:W-:-:S02]  /*9bd0*/  F2FP.SATFINITE.E4M3.F32.PACK_AB_MERGE_C R23, R23, R22, RZ ;  /* 0x000000161717723e */ /* 0x000fc400048070ff */
[----:B------:R-:W-:Y:S01]  /*9be0*/  ISETP.LT.AND P2, PT, R11, UR19, !P0 ;  /* 0x000000130b007c0c */ /* 0x000fe2000c741270 */
[----:B------:R2:W-:Y:S01]  /*9bf0*/  @P1 STG.E.U8 desc[UR26][R6.64], R15 ;  /* 0x0000000f06001986 */ /* 0x0005e2000c10111a */
[C---:B------:R-:W-:Y:S01]  /*9c00*/  IADD3 R8, P1, PT, R13.reuse, R2, RZ ;  /* 0x000000020d087210 */ /* 0x040fe20007f3e0ff */
[----:B------:R-:W-:Y:S01]  /*9c10*/  VIADD R11, R13, UR5 ;  /* 0x000000050d0b7c36 */ /* 0x000fe20008000000 */
[----:B------:R-:W-:Y:S02]  /*9c20*/  LOP3.LUT R10, R3, 0x16, RZ, 0xfc, !PT ;  /* 0x00000016030a7812 */ /* 0x000fe400078efcff */
[----:B------:R-:W-:Y:S02]  /*9c30*/  PRMT R14, R23, 0x9910, RZ ;  /* 0x00009910170e7816 */ /* 0x000fe400000000ff */
[----:B------:R-:W-:Y:S02]  /*9c40*/  LEA.HI.X.SX32 R9, R13, R0, 0x1, P1 ;  /* 0x000000000d097211 */ /* 0x000fe400008f0eff */
[----:B------:R-:W-:Y:S01]  /*9c50*/  ISETP.LT.AND P1, PT, R10, UR19, !P0 ;  /* 0x000000130a007c0c */ /* 0x000fe2000c721270 */
[----:B------:R-:W-:Y:S01]  /*9c60*/  IMAD.MOV.U32 R10, RZ, RZ, R14 ;  /* 0x000000ffff0a7224 */ /* 0x000fe200078e000e */
[----:B0-----:R-:W-:Y:S01]  /*9c70*/  IADD3 R4, P6, PT, R11, R2, RZ ;  /* 0x000000020b047210 */ /* 0x001fe20007fde0ff */
[----:B------:R0:W-:Y:S01]  /*9c80*/  @P5 STG.E.U8 desc[UR26][R8.64], R23 ;  /* 0x0000001708005986 */ /* 0x0001e2000c10111a */
[----:B------:R-:W-:-:S02]  /*9c90*/  LOP3.LUT R12, R3, 0x17, RZ, 0xfc, !PT ;  /* 0x00000017030c7812 */ /* 0x000fc400078efcff */
[C---:B------:R-:W-:Y:S01]  /*9ca0*/  LEA.HI.X.SX32 R5, R11.reuse, R0, 0x1, P6 ;  /* 0x000000000b057211 */ /* 0x040fe200030f0eff */
[----:B------:R-:W-:Y:S01]  /*9cb0*/  VIADD R11, R11, UR5 ;  /* 0x000000050b0b7c36 */ /* 0x000fe20008000000 */
[----:B--2---:R-:W-:Y:S02]  /*9cc0*/  SHF.R.S32.HI R15, RZ, 0x8, R10 ;  /* 0x00000008ff0f7819 */ /* 0x004fe4000001140a */
[----:B------:R-:W-:Y:S01]  /*9cd0*/  F2FP.SATFINITE.E4M3.F32.PACK_AB_MERGE_C R25, R25, R24, RZ ;  /* 0x000000181919723e */ /* 0x000fe200048070ff */
[C---:B------:R-:W-:Y:S01]  /*9ce0*/  VIADD R13, R11.reuse, UR5 ;  /* 0x000000050b0d7c36 */ /* 0x040fe20008000000 */
[----:B------:R-:W-:Y:S01]  /*9cf0*/  ISETP.LT.AND P5, PT, R12, UR19, !P0 ;  /* 0x000000130c007c0c */ /* 0x000fe2000c7a1270 */
[----:B------:R2:W-:Y:S01]  /*9d00*/  @P4 STG.E.U8 desc[UR26][R4.64], R15 ;  /* 0x0000000f04004986 */ /* 0x0005e2000c10111a */
[----:B------:R-:W-:Y:S02]  /*9d10*/  IADD3 R6, P4, PT, R11, R2, RZ ;  /* 0x000000020b067210 */ /* 0x000fe40007f9e0ff */
[----:B------:R-:W-:-:S02]  /*9d20*/  LOP3.LUT R10, R3, 0x18, RZ, 0xfc, !PT ;  /* 0x00000018030a7812 */ /* 0x000fc400078efcff */
[----:B------:R-:W-:Y:S02]  /*9d30*/  PRMT R12, R25, 0x9910, RZ ;  /* 0x00009910190c7816 */ /* 0x000fe400000000ff */
[----:B------:R-:W-:Y:S02]  /*9d40*/  LEA.HI.X.SX32 R7, R11, R0, 0x1, P4 ;  /* 0x000000000b077211 */ /* 0x000fe400020f0eff */
[----:B------:R-:W-:Y:S01]  /*9d50*/  ISETP.LT.AND P4, PT, R10, UR19, !P0 ;  /* 0x000000130a007c0c */ /* 0x000fe2000c781270 */
[----:B------:R-:W-:Y:S01]  /*9d60*/  IMAD.MOV.U32 R10, RZ, RZ, R12 ;  /* 0x000000ffff0a7224 */ /* 0x000fe200078e000c */
[----:B0-----:R-:W-:Y:S01]  /*9d70*/  IADD3 R8, P6, PT, R13, R2, RZ ;  /* 0x000000020d087210 */ /* 0x001fe20007fde0ff */
[----:B------:R0:W-:Y:S01]  /*9d80*/  @P3 STG.E.U8 desc[UR26][R6.64], R25 ;  /* 0x0000001906003986 */ /* 0x0001e2000c10111a */
[----:B------:R-:W-:Y:S02]  /*9d90*/  LOP3.LUT R11, R3, 0x19, RZ, 0xfc, !PT ;  /* 0x00000019030b7812 */ /* 0x000fe400078efcff */
[C---:B------:R-:W-:Y:S01]  /*9da0*/  LEA.HI.X.SX32 R9, R13.reuse, R0, 0x1, P6 ;  /* 0x000000000d097211 */ /* 0x040fe200030f0eff */
[----:B------:R-:W-:Y:S01]  /*9db0*/  VIADD R13, R13, UR5 ;  /* 0x000000050d0d7c36 */ /* 0x000fe20008000000 */
[----:B--2---:R-:W-:-:S02]  /*9dc0*/  SHF.R.S32.HI R15, RZ, 0x8, R10 ;  /* 0x00000008ff0f7819 */ /* 0x004fc4000001140a */
[----:B------:R-:W-:Y:S02]  /*9dd0*/  F2FP.SATFINITE.E4M3.F32.PACK_AB_MERGE_C R27, R27, R26, RZ ;  /* 0x0000001a1b1b723e */ /* 0x000fe400048070ff */
[----:B------:R-:W-:Y:S01]  /*9de0*/  ISETP.LT.AND P3, PT, R11, UR19, !P0 ;  /* 0x000000130b007c0c */ /* 0x000fe2000c761270 */
[----:B------:R2:W-:Y:S01]  /*9df0*/  @P2 STG.E.U8 desc[UR26][R8.64], R15 ;  /* 0x0000000f08002986 */ /* 0x0005e2000c10111a */
[C---:B------:R-:W-:Y:S01]  /*9e00*/  IADD3 R4, P2, PT, R13.reuse, R2, RZ ;  /* 0x000000020d047210 */ /* 0x040fe20007f5e0ff */
[----:B------:R-:W-:Y:S01]  /*9e10*/  VIADD R11, R13, UR5 ;  /* 0x000000050d0b7c36 */ /* 0x000fe20008000000 */
[----:B------:R-:W-:Y:S02]  /*9e20*/  LOP3.LUT R10, R3, 0x1a, RZ, 0xfc, !PT ;  /* 0x0000001a030a7812 */ /* 0x000fe400078efcff */
[----:B------:R-:W-:Y:S02]  /*9e30*/  PRMT R14, R27, 0x9910, RZ ;  /* 0x000099101b0e7816 */ /* 0x000fe400000000ff */
[----:B------:R-:W-:-:S02]  /*9e40*/  LEA.HI.X.SX32 R5, R13, R0, 0x1, P2 ;  /* 0x000000000d057211 */ /* 0x000fc400010f0eff */
[----:B------:R-:W-:Y:S01]  /*9e50*/  ISETP.LT.AND P2, PT, R10, UR19, !P0 ;  /* 0x000000130a007c0c */ /* 0x000fe2000c741270 */
[----:B------:R-:W-:Y:S01]  /*9e60*/  IMAD.MOV.U32 R10, RZ, RZ, R14 ;  /* 0x000000ffff0a7224 */ /* 0x000fe200078e000e */
[----:B0-----:R-:W-:Y:S01]  /*9e70*/  IADD3 R6, P6, PT, R11, R2, RZ ;  /* 0x000000020b067210 */ /* 0x001fe20007fde0ff */
[----:B------:R0:W-:Y:S01]  /*9e80*/  @P1 STG.E.U8 desc[UR26][R4.64], R27 ;  /* 0x0000001b04001986 */ /* 0x0001e2000c10111a */
[----:B------:R-:W-:Y:S02]  /*9e90*/  LOP3.LUT R12, R3, 0x1b, RZ, 0xfc, !PT ;  /* 0x0000001b030c7812 */ /* 0x000fe400078efcff */
[C---:B------:R-:W-:Y:S01]  /*9ea0*/  LEA.HI.X.SX32 R7, R11.reuse, R0, 0x1, P6 ;  /* 0x000000000b077211 */ /* 0x040fe200030f0eff */
[----:B------:R-:W-:Y:S01]  /*9eb0*/  VIADD R11, R11, UR5 ;  /* 0x000000050b0b7c36 */ /* 0x000fe20008000000 */
[----:B--2---:R-:W-:Y:S02]  /*9ec0*/  SHF.R.S32.HI R15, RZ, 0x8, R10 ;  /* 0x00000008ff0f7819 */ /* 0x004fe4000001140a */
[----:B------:R-:W-:Y:S01]  /*9ed0*/  F2FP.SATFINITE.E4M3.F32.PACK_AB_MERGE_C R29, R29, R28, RZ ;  /* 0x0000001c1d1d723e */ /* 0x000fe200048070ff */
[C---:B------:R-:W-:Y:S01]  /*9ee0*/  VIADD R13, R11.reuse, UR5 ;  /* 0x000000050b0d7c36 */ /* 0x040fe20008000000 */
[----:B------:R-:W-:Y:S01]  /*9ef0*/  ISETP.LT.AND P1, PT, R12, UR19, !P0 ;  /* 0x000000130c007c0c */ /* 0x000fe2000c721270 */
[----:B------:R2:W-:Y:S01]  /*9f00*/  @P5 STG.E.U8 desc[UR26][R6.64], R15 ;  /* 0x0000000f06005986 */ /* 0x0005e2000c10111a */
[----:B------:R-:W-:-:S02]  /*9f10*/  IADD3 R8, P5, PT, R11, R2, RZ ;  /* 0x000000020b087210 */ /* 0x000fc40007fbe0ff */
        /* <DEDUP_REMOVED lines=11> */
[----:B------:R-:W-:Y:S02]  /*9fd0*/  F2FP.SATFINITE.E4M3.F32.PACK_AB_MERGE_C R31, R31, R30, RZ ;  /* 0x0000001e1f1f723e */ /* 0x000fe400048070ff */
[----:B------:R-:W-:Y:S01]  /*9fe0*/  ISETP.LT.AND P4, PT, R11, UR19, !P0 ;  /* 0x000000130b007c0c */ /* 0x000fe2000c781270 */
[----:B------:R2:W-:Y:S01]  /*9ff0*/  @P3 STG.E.U8 desc[UR26][R4.64], R15 ;  /* 0x0000000f04003986 */ /* 0x0005e2000c10111a */
[C---:B------:R-:W-:Y:S01]  /*a000*/  IADD3 R6, P3, PT, R13.reuse, R2, RZ ;  /* 0x000000020d067210 */ /* 0x040fe20007f7e0ff */
[----:B------:R-:W-:Y:S01]  /*a010*/  VIADD R11, R13, UR5 ;  /* 0x000000050d0b7c36 */ /* 0x000fe20008000000 */
        /* <DEDUP_REMOVED lines=11> */
[----:B------:R-:W-:Y:S01]  /*a0d0*/  F2FP.SATFINITE.E4M3.F32.PACK_AB_MERGE_C R33, R33, R32, RZ ;  /* 0x000000202121723e */ /* 0x000fe200048070ff */
[C---:B------:R-:W-:Y:S01]  /*a0e0*/  VIADD R13, R11.reuse, UR5 ;  /* 0x000000050b0d7c36 */ /* 0x040fe20008000000 */
[----:B------:R-:W-:Y:S01]  /*a0f0*/  ISETP.LT.AND P2, PT, R12, UR19, !P0 ;  /* 0x000000130c007c0c */ /* 0x000fe2000c741270 */
[----:B------:R2:W-:Y:S01]  /*a100*/  @P1 STG.E.U8 desc[UR26][R8.64], R15 ;  /* 0x0000000f08001986 */ /* 0x0005e2000c10111a */
[----:B------:R-:W-:Y:S02]  /*a110*/  IADD3 R4, P1, PT, R11, R2, RZ ;  /* 0x000000020b047210 */ /* 0x000fe40007f3e0ff */
        /* <DEDUP_REMOVED lines=206> */
[C---:B------:R-:W-:Y:S01]  /*ae00*/  VIADD R11, R13.reuse, UR5 ;  /* 0x000000050d0b7c36 */ /* 0x040fe20008000000 */
[----:B------:R-:W-:Y:S02]  /*ae10*/  IADD3 R8, P5, PT, R13, R2, RZ ;  /* 0x000000020d087210 */ /* 0x000fe40007fbe0ff */
[----:B------:R-:W-:Y:S02]  /*ae20*/  LOP3.LUT R10, R3, 0x3a, RZ, 0xfc, !PT ;  /* 0x0000003a030a7812 */ /* 0x000fe400078efcff */
[----:B------:R-:W-:Y:S02]  /*ae30*/  PRMT R14, R59, 0x9910, RZ ;  /* 0x000099103b0e7816 */ /* 0x000fe400000000ff */
[----:B------:R-:W-:Y:S02]  /*ae40*/  LEA.HI.X.SX32 R9, R13, R0, 0x1, P5 ;  /* 0x000000000d097211 */ /* 0x000fe400028f0eff */
[----:B0-----:R-:W-:-:S02]  /*ae50*/  IADD3 R4, P6, PT, R11, R2, RZ ;  /* 0x000000020b047210 */ /* 0x001fc40007fde0ff */
[----:B------:R-:W-:Y:S01]  /*ae60*/  ISETP.LT.AND P5, PT, R10, UR19, !P0 ;  /* 0x000000130a007c0c */ /* 0x000fe2000c7a1270 */
[----:B------:R-:W-:Y:S01]  /*ae70*/  IMAD.MOV.U32 R10, RZ, RZ, R14 ;  /* 0x000000ffff0a7224 */ /* 0x000fe200078e000e */
[C---:B------:R-:W-:Y:S01]  /*ae80*/  LEA.HI.X.SX32 R5, R11.reuse, R0, 0x1, P6 ;  /* 0x000000000b057211 */ /* 0x040fe200030f0eff */
[----:B------:R-:W-:Y:S01]  /*ae90*/  VIADD R11, R11, UR5 ;  /* 0x000000050b0b7c36 */ /* 0x000fe20008000000 */
[----:B--2---:R-:W-:Y:S01]  /*aea0*/  LOP3.LUT R7, R3, 0x3c, RZ, 0xfc, !PT ;  /* 0x0000003c03077812 */ /* 0x004fe200078efcff */
[----:B------:R0:W-:Y:S01]  /*aeb0*/  @P4 STG.E.U8 desc[UR26][R8.64], R59 ;  /* 0x0000003b08004986 */ /* 0x0001e2000c10111a */
[----:B------:R-:W-:Y:S01]  /*aec0*/  SHF.R.S32.HI R15, RZ, 0x8, R10 ;  /* 0x00000008ff0f7819 */ /* 0x000fe2000001140a */
[C---:B------:R-:W-:Y:S01]  /*aed0*/  VIADD R13, R11.reuse, UR5 ;  /* 0x000000050b0d7c36 */ /* 0x040fe20008000000 */
[----:B------:R-:W-:Y:S02]  /*aee0*/  IADD3 R6, P6, PT, R11, R2, RZ ;  /* 0x000000020b067210 */ /* 0x000fe40007fde0ff */
[----:B------:R-:W-:Y:S01]  /*aef0*/  F2FP.SATFINITE.E4M3.F32.PACK_AB_MERGE_C R61, R61, R60, RZ ;  /* 0x0000003c3d3d723e */ /* 0x000fe200048070ff */
[----:B------:R2:W-:Y:S01]  /*af00*/  @P3 STG.E.U8 desc[UR26][R4.64], R15 ;  /* 0x0000000f04003986 */ /* 0x0005e2000c10111a */
[----:B------:R-:W-:-:S02]  /*af10*/  ISETP.LT.AND P3, PT, R7, UR19, !P0 ;  /* 0x0000001307007c0c */ /* 0x000fc4000c761270 */
[----:B------:R-:W-:Y:S02]  /*af20*/  LEA.HI.X.SX32 R7, R11, R0, 0x1, P6 ;  /* 0x000000000b077211 */ /* 0x000fe400030f0eff */
[----:B------:R-:W-:Y:S02]  /*af30*/  PRMT R17, R61, 0x9910, RZ ;  /* 0x000099103d117816 */ /* 0x000fe400000000ff */
[----:B0-----:R-:W-:Y:S01]  /*af40*/  IADD3 R8, P6, PT, R13, R2, RZ ;  /* 0x000000020d087210 */ /* 0x001fe20007fde0ff */
[----:B------:R-:W-:Y:S01]  /*af50*/  @P2 STG.E.U8 desc[UR26][R6.64], R61 ;  /* 0x0000003d06002986 */ /* 0x000fe2000c10111a */
[----:B------:R-:W-:Y:S02]  /*af60*/  LOP3.LUT R12, R3, 0x3b, RZ, 0xfc, !PT ;  /* 0x0000003b030c7812 */ /* 0x000fe400078efcff */
[C---:B------:R-:W-:Y:S01]  /*af70*/  LEA.HI.X.SX32 R9, R13.reuse, R0, 0x1, P6 ;  /* 0x000000000d097211 */ /* 0x040fe200030f0eff */
[----:B--2---:R-:W-:Y:S01]  /*af80*/  VIADD R5, R13, UR5 ;  /* 0x000000050d057c36 */ /* 0x004fe20008000000 */
[----:B------:R-:W-:-:S02]  /*af90*/  SHF.R.S32.HI R17, RZ, 0x8, R17 ;  /* 0x00000008ff117819 */ /* 0x000fc40000011411 */
[----:B------:R-:W-:Y:S01]  /*afa0*/  LOP3.LUT R10, R3, 0x3d, RZ, 0xfc, !PT ;  /* 0x0000003d030a7812 */ /* 0x000fe200078efcff */
[C---:B------:R-:W-:Y:S01]  /*afb0*/  VIADD R11, R5.reuse, UR5 ;  /* 0x00000005050b7c36 */ /* 0x040fe20008000000 */
[----:B------:R-:W-:Y:S01]  /*afc0*/  IADD3 R4, P6, PT, R5, R2, RZ ;  /* 0x0000000205047210 */ /* 0x000fe20007fde0ff */
[----:B------:R0:W-:Y:S01]  /*afd0*/  @P1 STG.E.U8 desc[UR26][R8.64], R17 ;  /* 0x0000001108001986 */ /* 0x0001e2000c10111a */
[----:B------:R-:W-:Y:S01]  /*afe0*/  ISETP.LT.AND P4, PT, R12, UR19, !P0 ;  /* 0x000000130c007c0c */ /* 0x000fe2000c781270 */
[----:B------:R-:W-:Y:S01]  /*aff0*/  VIADD R13, R11, UR5 ;  /* 0x000000050b0d7c36 */ /* 0x000fe20008000000 */
[----:B------:R-:W-:Y:S02]  /*b000*/  LEA.HI.X.SX32 R5, R5, R0, 0x1, P6 ;  /* 0x0000000005057211 */ /* 0x000fe400030f0eff */
[----:B------:R-:W-:Y:S01]  /*b010*/  ISETP.LT.AND P2, PT, R10, UR19, !P0 ;  /* 0x000000130a007c0c */ /* 0x000fe2000c741270 */
[C---:B------:R-:W-:Y:S01]  /*b020*/  VIADD R15, R13.reuse, UR5 ;  /* 0x000000050d0f7c36 */ /* 0x040fe20008000000 */
[----:B------:R-:W-:-:S02]  /*b030*/  IADD3 R12, P6, PT, R13, R2, RZ ;  /* 0x000000020d0c7210 */ /* 0x000fc40007fde0ff */
[----:B------:R-:W-:Y:S02]  /*b040*/  IADD3 R10, P1, PT, R11, R2, RZ ;  /* 0x000000020b0a7210 */ /* 0x000fe40007f3e0ff */
[----:B------:R-:W-:Y:S01]  /*b050*/  LOP3.LUT R14, R3, 0x3e, RZ, 0xfc, !PT ;  /* 0x0000003e030e7812 */ /* 0x000fe200078efcff */
[----:B0-----:R-:W-:Y:S01]  /*b060*/  VIADD R9, R15, UR5 ;  /* 0x000000050f097c36 */ /* 0x001fe20008000000 */
[-C--:B------:R-:W-:Y:S02]  /*b070*/  LEA.HI.X.SX32 R13, R13, R0.reuse, 0x1, P6 ;  /* 0x000000000d0d7211 */ /* 0x080fe400030f0eff */
[----:B------:R-:W-:Y:S02]  /*b080*/  LEA.HI.X.SX32 R11, R11, R0, 0x1, P1 ;  /* 0x000000000b0b7211 */ /* 0x000fe400008f0eff */
[----:B------:R-:W-:Y:S02]  /*b090*/  IADD3 R6, P6, PT, R15, R2, RZ ;  /* 0x000000020f067210 */ /* 0x000fe40007fde0ff */
[----:B------:R-:W-:-:S02]  /*b0a0*/  ISETP.LT.AND P1, PT, R14, UR19, !P0 ;  /* 0x000000130e007c0c */ /* 0x000fc4000c721270 */
[----:B------:R-:W-:Y:S02]  /*b0b0*/  F2FP.SATFINITE.E4M3.F32.PACK_AB_MERGE_C R63, R63, R62, RZ ;  /* 0x0000003e3f3f723e */ /* 0x000fe400048070ff */
[----:B------:R-:W-:Y:S01]  /*b0c0*/  LOP3.LUT R14, R3, 0x3f, RZ, 0xfc, !PT ;  /* 0x0000003f030e7812 */ /* 0x000fe200078efcff */
[----:B------:R-:W-:Y:S01]  /*b0d0*/  VIADD R3, R9, UR5 ;  /* 0x0000000509037c36 */ /* 0x000fe20008000000 */
[----:B------:R-:W-:Y:S01]  /*b0e0*/  LEA.HI.X.SX32 R7, R15, R0, 0x1, P6 ;  /* 0x000000000f077211 */ /* 0x000fe200030f0eff */
[----:B------:R0:W-:Y:S01]  /*b0f0*/  @P5 STG.E.U8 desc[UR26][R4.64], R63 ;  /* 0x0000003f04005986 */ /* 0x0001e2000c10111a */
[----:B------:R-:W-:Y:S02]  /*b100*/  F2FP.SATFINITE.E4M3.F32.PACK_AB_MERGE_C R65, R65, R64, RZ ;  /* 0x000000404141723e */ /* 0x000fe400048070ff */
[----:B------:R-:W-:Y:S02]  /*b110*/  IADD3 R8, P6, PT, R9, R2, RZ ;  /* 0x0000000209087210 */ /* 0x000fe40007fde0ff */
[----:B------:R-:W-:-:S02]  /*b120*/  ISETP.LT.AND P0, PT, R14, UR19, !P0 ;  /* 0x000000130e007c0c */ /* 0x000fc4000c701270 */
[----:B------:R-:W-:Y:S02]  /*b130*/  PRMT R15, R63, 0x9910, RZ ;  /* 0x000099103f0f7816 */ /* 0x000fe400000000ff */
[----:B------:R-:W-:Y:S02]  /*b140*/  F2FP.SATFINITE.E4M3.F32.PACK_AB_MERGE_C R67, R67, R66, RZ ;  /* 0x000000424343723e */ /* 0x000fe400048070ff */
[----:B------:R-:W-:Y:S02]  /*b150*/  PRMT R17, R65, 0x9910, RZ ;  /* 0x0000991041117816 */ /* 0x000fe400000000ff */
[----:B------:R-:W-:Y:S02]  /*b160*/  LEA.HI.X.SX32 R9, R9, R0, 0x1, P6 ;  /* 0x0000000009097211 */ /* 0x000fe400030f0eff */
[----:B------:R-:W-:Y:S02]  /*b170*/  IADD3 R2, P6, PT, R3, R2, RZ ;  /* 0x0000000203027210 */ /* 0x000fe40007fde0ff */
[----:B------:R-:W-:-:S02]  /*b180*/  SHF.R.S32.HI R15, RZ, 0x8, R15 ;  /* 0x00000008ff0f7819 */ /* 0x000fc4000001140f */
[----:B------:R-:W-:Y:S02]  /*b190*/  PRMT R19, R67, 0x9910, RZ ;  /* 0x0000991043137816 */ /* 0x000fe400000000ff */
[----:B------:R-:W-:Y:S01]  /*b1a0*/  SHF.R.S32.HI R17, RZ, 0x8, R17 ;  /* 0x00000008ff117819 */ /* 0x000fe20000011411 */
[----:B------:R0:W-:Y:S01]  /*b1b0*/  @P4 STG.E.U8 desc[UR26][R10.64], R15 ;  /* 0x0000000f0a004986 */ /* 0x0001e2000c10111a */
[----:B------:R-:W-:Y:S02]  /*b1c0*/  LEA.HI.X.SX32 R3, R3, R0, 0x1, P6 ;  /* 0x0000000003037211 */ /* 0x000fe400030f0eff */
[----:B------:R-:W-:Y:S01]  /*b1d0*/  SHF.R.S32.HI R19, RZ, 0x8, R19 ;  /* 0x00000008ff137819 */ /* 0x000fe20000011413 */
[----:B------:R0:W-:Y:S04]  /*b1e0*/  @P3 STG.E.U8 desc[UR26][R12.64], R65 ;  /* 0x000000410c003986 */ /* 0x0001e8000c10111a */
[----:B------:R0:W-:Y:S04]  /*b1f0*/  @P2 STG.E.U8 desc[UR26][R6.64], R17 ;  /* 0x0000001106002986 */ /* 0x0001e8000c10111a */
[----:B------:R0:W-:Y:S04]  /*b200*/  @P1 STG.E.U8 desc[UR26][R8.64], R67 ;  /* 0x0000004308001986 */ /* 0x0001e8000c10111a */
[----:B------:R0:W-:Y:S01]  /*b210*/  @P0 STG.E.U8 desc[UR26][R2.64], R19 ;  /* 0x0000001302000986 */ /* 0x0001e2000c10111a */
[----:B-1----:R-:W-:Y:S06]  /*b220*/  BAR.SYNC.DEFER_BLOCKING 0x0 ;  /* 0x0000000000007b1d */ /* 0x002fec0000010000 */
[----:B------:R-:W-:Y:S05]  /*b230*/  BRA.U UP0, `(.L_x_13) ;  /* 0x0000000100a07547 */ /* 0x000fea000b800000 */
[----:B------:R-:W1:Y:S01]  /*b240*/  S2UR UR5, SR_CgaCtaId ;  /* 0x00000000000579c3 */ /* 0x000e620000008800 */
[----:B------:R-:W-:Y:S01]  /*b250*/  NOP ;  /* 0x0000000000007918 */ /* 0x000fe20000000000 */
[----:B------:R-:W-:Y:S01]  /*b260*/  UMOV UR4, 0x50 ;  /* 0x0000005000047882 */ /* 0x000fe20000000000 */
[----:B------:R-:W-:Y:S02]  /*b270*/  IMAD.U32 R0, RZ, RZ, UR12 ;  /* 0x0000000cff007e24 */ /* 0x000fe4000f8e00ff */
[----:B0-----:R-:W-:Y:S02]  /*b280*/  IMAD.MOV.U32 R3, RZ, RZ, 0x3 ;  /* 0x00000003ff037424 */ /* 0x001fe400078e00ff */
[----:B------:R-:W-:Y:S01]  /*b290*/  IMAD.MOV.U32 R7, RZ, RZ, 0x1 ;  /* 0x00000001ff077424 */ /* 0x000fe200078e00ff */
[----:B------:R-:W-:-:S04]  /*b2a0*/  LOP3.LUT R0, R0, 0xffff, RZ, 0xc0, !PT ;  /* 0x0000ffff00007812 */ /* 0x000fc800078ec0ff */
[----:B------:R-:W-:-:S05]  /*b2b0*/  SHF.R.U32.HI R0, RZ, 0x5, R0 ;  /* 0x00000005ff007819 */ /* 0x000fca0000011600 */
[----:B------:R-:W-:Y:S01]  /*b2c0*/  VIADD R2, R0, 0x10 ;  /* 0x0000001000027836 */ /* 0x000fe20000000000 */
[----:B------:R-:W-:Y:S01]  /*b2d0*/  SHF.L.U32 R0, R3, R0, RZ ;  /* 0x0000000003007219 */ /* 0x000fe200000006ff */
[----:B-1----:R-:W-:-:S03]  /*b2e0*/  ULEA UR6, UR5, UR4, 0x18 ;  /* 0x0000000405067291 */ /* 0x002fc6000f8ec0ff */
[----:B------:R-:W-:-:S04]  /*b2f0*/  SHF.L.U32 R3, R7, R2, RZ ;  /* 0x0000000207037219 */ /* 0x000fc800000006ff */
[----:B------:R-:W-:Y:S02]  /*b300*/  LOP3.LUT R0, R3, R0, RZ, 0xfc, !PT ;  /* 0x0000000003007212 */ /* 0x000fe400078efcff */
[----:B------:R-:W0:Y:S02]  /*b310*/  LDS R5, [UR6] ;  /* 0x00000006ff057984 */ /* 0x000e240008000800 */
[C---:B------:R-:W-:Y:S02]  /*b320*/  LOP3.LUT R2, R0.reuse, 0xffff, RZ, 0xc0, !PT ;  /* 0x0000ffff00027812 */ /* 0x040fe400078ec0ff */
[----:B0-----:R-:W-:-:S04]  /*b330*/  LOP3.LUT R3, R0, 0xffff, R5, 0x80, !PT ;  /* 0x0000ffff00037812 */ /* 0x001fc800078e8005 */
[----:B------:R-:W-:-:S13]  /*b340*/  ISETP.NE.AND P0, PT, R3, R2, PT ;  /* 0x000000020300720c */ /* 0x000fda0003f05270 */
[----:B------:R-:W-:Y:S05]  /*b350*/  @P0 BRA `(.L_x_14) ;  /* 0x0000000000500947 */ /* 0x000fea0003800000 */
[----:B------:R-:W-:Y:S02]  /*b360*/  SHF.R.U32.HI R5, RZ, 0x10, R5 ;  /* 0x00000010ff057819 */ /* 0x000fe40000011605 */
[----:B------:R-:W-:-:S04]  /*b370*/  SHF.R.U32.HI R2, RZ, 0x10, R0 ;  /* 0x00000010ff027819 */ /* 0x000fc80000011600 */
[----:B------:R-:W-:-:S04]  /*b380*/  LOP3.LUT R5, R5, R2, RZ, 0xc0, !PT ;  /* 0x0000000205057212 */ /* 0x000fc800078ec0ff */
[----:B------:R-:W-:-:S13]  /*b390*/  ISETP.NE.AND P0, PT, R5, R2, PT ;  /* 0x000000020500720c */ /* 0x000fda0003f05270 */
[----:B------:R-:W-:Y:S05]  /*b3a0*/  @P0 BRA `(.L_x_15) ;  /* 0x0000000000300947 */ /* 0x000fea0003800000 */
[----:B------:R-:W-:Y:S01]  /*b3b0*/  R2UR UR4, R0 ;  /* 0x00000000000472ca */ /* 0x000fe200000e0000 */
[----:B------:R-:W-:Y:S01]  /*b3c0*/  VOTEU.ANY UR5, UPT, PT ;  /* 0x0000000000057886 */ /* 0x000fe200038e0100 */
[----:B------:R-:W0:Y:S01]  /*b3d0*/  S2R R0, SR_LANEID ;  /* 0x0000000000007919 */ /* 0x000e220000000000 */
[----:B------:R-:W-:-:S10]  /*b3e0*/  UFLO.U32 UR5, UR5 ;  /* 0x00000005000572bd */ /* 0x000fd400080e0000 */
[----:B------:R-:W-:-:S06]  /*b3f0*/  ULOP3.LUT UR4, URZ, UR4, URZ, 0x33, !UPT ;  /* 0x00000004ff047292 */ /* 0x000fcc000f8e33ff */
[----:B------:R-:W-:-:S04]  /*b400*/  IMAD.U32 R2, RZ, RZ, UR4 ;  /* 0x00000004ff027e24 */ /* 0x000fc8000f8e00ff */
[----:B------:R-:W1:Y:S02]  /*b410*/  REDUX UR7, R2 ;  /* 0x00000000020773c4 */ /* 0x000e640000000000 */
[----:B------:R2:W-:Y:S01]  /*b420*/  UTCATOMSWS.AND URZ, UR4 ;  /* 0x0000000400ff79e3 */ /* 0x0005e20008000000 */
[----:B0-----:R-:W-:Y:S01]  /*b430*/  ISETP.EQ.U32.AND P0, PT, R0, UR5, PT ;  /* 0x0000000500007c0c */ /* 0x001fe2000bf02070 */
[----:B-1----:R-:W-:-:S12]  /*b440*/  IMAD.U32 R0, RZ, RZ, UR7 ;  /* 0x00000007ff007e24 */ /* 0x002fd8000f8e00ff */
[----:B------:R2:W-:Y:S01]  /*b450*/  @P0 ATOMS.AND RZ, [UR6], R0 ;  /* 0x00000000ffff098c */ /* 0x0005e2000a800006 */
[----:B------:R-:W-:Y:S05]  /*b460*/  BRA `(.L_x_13) ;  /* 0x0000000000147947 */ /* 0x000fea0003800000 */
.L_x_15:
[----:B------:R-:W-:-:S07]  /*b470*/  MOV R2, 0xb490 ;  /* 0x0000b49000027802 */ /* 0x000fce0000000f00 */
[----:B------:R-:W-:Y:S05]  /*b480*/  CALL.REL.NOINC `($__internal_0_$__cuda_sm10x_tcgen05_guardrail_trap_col_being_dealloced_not_returned_by_alloc) ;  /* 0x00000000002c7944 */ /* 0x000fea0003c00000 */
[----:B------:R-:W-:Y:S05]  /*b490*/  BRA `(.L_x_13) ;  /* 0x0000000000087947 */ /* 0x000fea0003800000 */
.L_x_14:
[----:B------:R-:W-:-:S07]  /*b4a0*/  MOV R2, 0xb4c0 ;  /* 0x0000b4c000027802 */ /* 0x000fce0000000f00 */
[----:B------:R-:W-:Y:S05]  /*b4b0*/  CALL.REL.NOINC `($__internal_2_$__cuda_sm10x_tcgen05_guardrail_trap_unallocated_columns_being_dealloced) ;  /* 0x0000000000387944 */ /* 0x000fea0003c00000 */
.L_x_13:
[----:B------:R-:W-:Y:S01]  /*b4c0*/  NOP ;  /* 0x0000000000007918 */ /* 0x000fe20000000000 */
[----:B--2---:R-:W-:Y:S05]  /*b4d0*/  EXIT ;  /* 0x000000000000794d */ /* 0x004fea0003800000 */
.L_x_8:
[----:B------:R-:W0:Y:S02]  /*b4e0*/  SYNCS.PHASECHK.TRANS64.TRYWAIT P4, [UR10], R120 ;  /* 0x00000078ff0075a7 */ /* 0x000e24000808110a */
[----:B0-----:R-:W-:Y:S05]  /*b4f0*/  @!P4 BRA `(.L_x_8) ;  /* 0xfffffffc00f8c947 */ /* 0x001fea000383ffff */
[----:B------:R-:W-:Y:S05]  /*b500*/  BRA `(.L_x_16) ;  /* 0xffffffb400187947 */ /* 0x000fea000383ffff */
.L_x_12:
[----:B------:R-:W3:Y:S02]  /*b510*/  SYNCS.PHASECHK.TRANS64.TRYWAIT P0, [UR10], R2 ;  /* 0x00000002ff0075a7 */ /* 0x000ee4000800110a */
[----:B---3--:R-:W-:Y:S05]  /*b520*/  @!P0 BRA `(.L_x_12) ;  /* 0xfffffffc00f88947 */ /* 0x008fea000383ffff */
[----:B------:R-:W-:Y:S05]  /*b530*/  BRA `(.L_x_11) ;  /* 0xffffffdc00347947 */ /* 0x000fea000383ffff */
        .weak           $__internal_0_$__cuda_sm10x_tcgen05_guardrail_trap_col_being_dealloced_not_returned_by_alloc
        .type           $__internal_0_$__cuda_sm10x_tcgen05_guardrail_trap_col_being_dealloced_not_returned_by_alloc,@function
        .size           $__internal_0_$__cuda_sm10x_tcgen05_guardrail_trap_col_being_dealloced_not_returned_by_alloc,($__internal_1_$__cuda_sm10x_tcgen05_guardrail_trap_phase_invalid_during_alloc - $__internal_0_$__cuda_sm10x_tcgen05_guardrail_trap_col_being_dealloced_not_returned_by_alloc)
$__internal_0_$__cuda_sm10x_tcgen05_guardrail_trap_col_being_dealloced_not_returned_by_alloc:
[----:B------:R-:W-:Y:S05]  /*b540*/  BPT.TRAP 0x1 ;  /* 0x000000040000795c */ /* 0x000fea0000300000 */
[----:B------:R-:W-:-:S04]  /*b550*/  IMAD.MOV.U32 R3, RZ, RZ, 0x0 ;  /* 0x00000000ff037424 */ /* 0x000fc800078e00ff */
[----:B------:R-:W-:Y:S05]  /*b560*/  RET.REL.NODEC R2 `(matmul_kernel) ;  /* 0xffffff4802a47950 */ /* 0x000fea0003c3ffff */
        .weak           $__internal_1_$__cuda_sm10x_tcgen05_guardrail_trap_phase_invalid_during_alloc
        .type           $__internal_1_$__cuda_sm10x_tcgen05_guardrail_trap_phase_invalid_during_alloc,@function
        .size           $__internal_1_$__cuda_sm10x_tcgen05_guardrail_trap_phase_invalid_during_alloc,($__internal_2_$__cuda_sm10x_tcgen05_guardrail_trap_unallocated_columns_being_dealloced - $__internal_1_$__cuda_sm10x_tcgen05_guardrail_trap_phase_invalid_during_alloc)
$__internal_1_$__cuda_sm10x_tcgen05_guardrail_trap_phase_invalid_during_alloc:
[----:B------:R-:W-:Y:S05]  /*b570*/  BPT.TRAP 0x1 ;  /* 0x000000040000795c */ /* 0x000fea0000300000 */
[----:B------:R-:W-:-:S04]  /*b580*/  IMAD.MOV.U32 R3, RZ, RZ, 0x0 ;  /* 0x00000000ff037424 */ /* 0x000fc800078e00ff */
[----:B------:R-:W-:Y:S05]  /*b590*/  RET.REL.NODEC R2 `(matmul_kernel) ;  /* 0xffffff4802987950 */ /* 0x000fea0003c3ffff */
        .weak           $__internal_2_$__cuda_sm10x_tcgen05_guardrail_trap_unallocated_columns_being_dealloced
        .type           $__internal_2_$__cuda_sm10x_tcgen05_guardrail_trap_unallocated_columns_being_dealloced,@function
        .size           $__internal_2_$__cuda_sm10x_tcgen05_guardrail_trap_unallocated_columns_being_dealloced,(.L_x_20 - $__internal_2_$__cuda_sm10x_tcgen05_guardrail_trap_unallocated_columns_being_dealloced)
$__internal_2_$__cuda_sm10x_tcgen05_guardrail_trap_unallocated_columns_being_dealloced:
[----:B------:R-:W-:Y:S05]  /*b5a0*/  BPT.TRAP 0x1 ;  /* 0x000000040000795c */ /* 0x000fea0000300000 */
[----:B------:R-:W-:-:S04]  /*b5b0*/  IMAD.MOV.U32 R3, RZ, RZ, 0x0 ;  /* 0x00000000ff037424 */ /* 0x000fc800078e00ff */
[----:B------:R-:W-:Y:S05]  /*b5c0*/  RET.REL.NODEC R2 `(matmul_kernel) ;  /* 0xffffff48028c7950 */ /* 0x000fea0003c3ffff */
.L_x_17:
[----:B------:R-:W-:-:S00]  /*b5d0*/  BRA `(.L_x_17) ;  /* 0xfffffffc00fc7947 */ /* 0x000fc0000383ffff */
[----:B------:R-:W-:-:S00]  /*b5e0*/  NOP ;  /* 0x0000000000007918 */ /* 0x000fc00000000000 */
        /* <DEDUP_REMOVED lines=9> */
.L_x_20:


//--------------------- .nv.shared.matmul_kernel  --------------------------
	.section	.nv.shared.matmul_kernel,"aw",@nobits
	.sectionflags	@""
	.align	16
	.zero		1024


//--------------------- .nv.shared.reserved.0     --------------------------
	.section	.nv.shared.reserved.0,"aw",@nobits
	.align	8
	.weak		__nv_reservedSMEM_offset_0_alias
	.size		__nv_reservedSMEM_offset_0_alias, 0, 64
	.other		__nv_reservedSMEM_offset_0_alias,@"STO_CUDA_RESERVED_SHARED STV_DEFAULT"
__nv_reservedSMEM_offset_0_alias:
	.zero		0
.nv.shared.reserved.0:
	.zero		64
	.weak		__nv_reservedSMEM_allocation_phase
	.type		__nv_reservedSMEM_allocation_phase,@object
	.size		__nv_reservedSMEM_allocation_phase,(.L_0 - __nv_reservedSMEM_allocation_phase)
__nv_reservedSMEM_allocation_phase:
	.zero		1
.L_0:
	.zero		7
	.weak		__nv_reservedSMEM_devtool_atexit_pc
	.type		__nv_reservedSMEM_devtool_atexit_pc,@object
	.size		__nv_reservedSMEM_devtool_atexit_pc,(__nv_reservedSMEM_allocation_mask - __nv_reservedSMEM_devtool_atexit_pc)
__nv_reservedSMEM_devtool_atexit_pc:
	.zero		8
	.weak		__nv_reservedSMEM_allocation_mask
	.type		__nv_reservedSMEM_allocation_mask,@object
	.size		__nv_reservedSMEM_allocation_mask,(.L_2 - __nv_reservedSMEM_allocation_mask)
__nv_reservedSMEM_allocation_mask:
	.zero		4
.L_2:


//--------------------- .nv.constant0.matmul_kernel --------------------------
	.section	.nv.constant0.matmul_kernel,"a",@progbits
	.sectionflags	@""
	.align	4
.nv.constant0.matmul_kernel:
	.zero		976


//--------------------- SYMBOLS --------------------------

	.type		.nv.reservedSmem.offset0,@object
	.size		.nv.reservedSmem.offset0,0x4
	.type		.nv.reservedSmem.cap,@object
	.size		.nv.reservedSmem.cap,0x4
